	.target	sm_90a

	.elftype	@"ET_EXEC"


//--------------------- .note.nv.tkinfo           --------------------------
	.section	.note.nv.tkinfo,"",@"SHT_NOTE"
	.sectionflags	@"SHF_NOTE_NV_TKINFO"
	.tkinfo
        /*0018*/ 	.word	0x00000002
        /*0030*/ 	.string	""
        /*0030*/ 	.string	"ptxas"
        /*0030*/ 	.string	"Cuda compilation tools, release 13.0, V13.0.88"
        /*0030*/ 	.string	"Build cuda_13.0.r13.0/compiler.36424714_0"
        /*0030*/ 	.string	"-arch sm_90a -m 64 "



//--------------------- .note.nv.cuinfo           --------------------------
	.section	.note.nv.cuinfo,"",@"SHT_NOTE"
	.sectionflags	@"SHF_NOTE_NV_CUINFO"
        /*0018*/ 	.short	0x0002
        /*001a*/ 	.short	0x005a
        /*001c*/ 	.short	0x0082
	.zero		2


//--------------------- .nv.info                  --------------------------
	.section	.nv.info,"",@"SHT_CUDA_INFO"
	.align	4


	//----- nvinfo : EIATTR_REGCOUNT
	.align		4
        /*0000*/ 	.byte	0x04, 0x2f
        /*0002*/ 	.short	(.L_15 - .L_14)
	.align		4
.L_14:
        /*0004*/ 	.word	index@(_ZN7cutlass13device_kernelINS_4gemm6kernel13GemmUniversalIN4cute5tupleIJiiiiEEENS1_10collective13CollectiveMmaINS1_34MainloopSm90TmaGmmaWarpSpecializedILi7ENS5_IJNS4_1CILi4EEESB_NSA_ILi1EEEEEENS1_35KernelTmaWarpSpecializedCooperativeEEENS5_IJNSA_ILi128EEESG_NSA_ILi64EEEEEENS_6half_tENS5_IJlSC_lEEESJ_SK_NS4_8TiledMMAINS4_8MMA_AtomIJNS4_4SM904GMMA26MMA_64x128x16_F32F16F16_SSILNSO_5MajorE0ELSQ_0ELNSO_7ScaleInE1ELSR_1EEEEEENS4_6LayoutINS5_IJNSA_ILi2EEESC_SC_EEENS5_IJSC_NSA_ILi0EEESX_EEEEENS5_IJNS4_10UnderscoreES10_S10_EEEEENS4_23SM90_TMA_LOAD_MULTICASTENS4_14ComposedLayoutINS4_7SwizzleILi3ELi4ELi3EEENS4_18smem_ptr_flag_bitsILi16EEENSU_INS5_IJNSA_ILi8EEESH_EEENS5_IJSH_SC_EEEEEEEvNS4_8identityES13_S1D_vS1E_EENS_8epilogue10collective6detail29Sm90TmaWarpSpecializedAdapterINS1H_15DefaultEpilogueISJ_SK_SK_NS1G_6thread17LinearCombinationISJ_Li1EffLNS1L_9ScaleType4KindE0ELNS_15FloatRoundStyleE2ESJ_EENS1_15EpilogueDefaultEEEEEvvEEEEvNT_6ParamsE)
        /*0008*/ 	.word	0x000000a8


	//----- nvinfo : EIATTR_FRAME_SIZE
	.align		4
.L_15:
        /*000c*/ 	.byte	0x04, 0x11
        /*000e*/ 	.short	(.L_17 - .L_16)
	.align		4
.L_16:
        /*0010*/ 	.word	index@(_ZN7cutlass13device_kernelINS_4gemm6kernel13GemmUniversalIN4cute5tupleIJiiiiEEENS1_10collective13CollectiveMmaINS1_34MainloopSm90TmaGmmaWarpSpecializedILi7ENS5_IJNS4_1CILi4EEESB_NSA_ILi1EEEEEENS1_35KernelTmaWarpSpecializedCooperativeEEENS5_IJNSA_ILi128EEESG_NSA_ILi64EEEEEENS_6half_tENS5_IJlSC_lEEESJ_SK_NS4_8TiledMMAINS4_8MMA_AtomIJNS4_4SM904GMMA26MMA_64x128x16_F32F16F16_SSILNSO_5MajorE0ELSQ_0ELNSO_7ScaleInE1ELSR_1EEEEEENS4_6LayoutINS5_IJNSA_ILi2EEESC_SC_EEENS5_IJSC_NSA_ILi0EEESX_EEEEENS5_IJNS4_10UnderscoreES10_S10_EEEEENS4_23SM90_TMA_LOAD_MULTICASTENS4_14ComposedLayoutINS4_7SwizzleILi3ELi4ELi3EEENS4_18smem_ptr_flag_bitsILi16EEENSU_INS5_IJNSA_ILi8EEESH_EEENS5_IJSH_SC_EEEEEEEvNS4_8identityES13_S1D_vS1E_EENS_8epilogue10collective6detail29Sm90TmaWarpSpecializedAdapterINS1H_15DefaultEpilogueISJ_SK_SK_NS1G_6thread17LinearCombinationISJ_Li1EffLNS1L_9ScaleType4KindE0ELNS_15FloatRoundStyleE2ESJ_EENS1_15EpilogueDefaultEEEEEvvEEEEvNT_6ParamsE)
        /*0014*/ 	.word	0x00000000


	//----- nvinfo : EIATTR_MIN_STACK_SIZE
	.align		4
.L_17:
        /*0018*/ 	.byte	0x04, 0x12
        /*001a*/ 	.short	(.L_19 - .L_18)
	.align		4
.L_18:
        /*001c*/ 	.word	index@(_ZN7cutlass13device_kernelINS_4gemm6kernel13GemmUniversalIN4cute5tupleIJiiiiEEENS1_10collective13CollectiveMmaINS1_34MainloopSm90TmaGmmaWarpSpecializedILi7ENS5_IJNS4_1CILi4EEESB_NSA_ILi1EEEEEENS1_35KernelTmaWarpSpecializedCooperativeEEENS5_IJNSA_ILi128EEESG_NSA_ILi64EEEEEENS_6half_tENS5_IJlSC_lEEESJ_SK_NS4_8TiledMMAINS4_8MMA_AtomIJNS4_4SM904GMMA26MMA_64x128x16_F32F16F16_SSILNSO_5MajorE0ELSQ_0ELNSO_7ScaleInE1ELSR_1EEEEEENS4_6LayoutINS5_IJNSA_ILi2EEESC_SC_EEENS5_IJSC_NSA_ILi0EEESX_EEEEENS5_IJNS4_10UnderscoreES10_S10_EEEEENS4_23SM90_TMA_LOAD_MULTICASTENS4_14ComposedLayoutINS4_7SwizzleILi3ELi4ELi3EEENS4_18smem_ptr_flag_bitsILi16EEENSU_INS5_IJNSA_ILi8EEESH_EEENS5_IJSH_SC_EEEEEEEvNS4_8identityES13_S1D_vS1E_EENS_8epilogue10collective6detail29Sm90TmaWarpSpecializedAdapterINS1H_15DefaultEpilogueISJ_SK_SK_NS1G_6thread17LinearCombinationISJ_Li1EffLNS1L_9ScaleType4KindE0ELNS_15FloatRoundStyleE2ESJ_EENS1_15EpilogueDefaultEEEEEvvEEEEvNT_6ParamsE)
        /*0020*/ 	.word	0x00000000
.L_19:


//--------------------- .nv.compat                --------------------------
	.section	.nv.compat,"",@"SHT_CUDA_COMPAT_INFO"
	.align	4
        /*0000*/ 	.byte	0x02, 0x09, 0x01, 0x00, 0x02, 0x02, 0x04, 0x00, 0x02, 0x05, 0x05, 0x00, 0x03, 0x07, 0x01, 0x01
        /*0010*/ 	.byte	0x02, 0x03, 0x01, 0x00, 0x02, 0x06, 0x01, 0x00, 0x04, 0x0b, 0x08, 0x00, 0x00, 0x00, 0x00, 0x00
        /*0020*/ 	.byte	0x00, 0x00, 0x00, 0x00


//--------------------- .nv.info._ZN7cutlass13device_kernelINS_4gemm6kernel13GemmUniversalIN4cute5tupleIJiiiiEEENS1_10collective13CollectiveMmaINS1_34MainloopSm90TmaGmmaWarpSpecializedILi7ENS5_IJNS4_1CILi4EEESB_NSA_ILi1EEEEEENS1_35KernelTmaWarpSpecializedCooperativeEEENS5_IJNSA_ILi128EEESG_NSA_ILi64EEEEEENS_6half_tENS5_IJlSC_lEEESJ_SK_NS4_8TiledMMAINS4_8MMA_AtomIJNS4_4SM904GMMA26MMA_64x128x16_F32F16F16_SSILNSO_5MajorE0ELSQ_0ELNSO_7ScaleInE1ELSR_1EEEEEENS4_6LayoutINS5_IJNSA_ILi2EEESC_SC_EEENS5_IJSC_NSA_ILi0EEESX_EEEEENS5_IJNS4_10UnderscoreES10_S10_EEEEENS4_23SM90_TMA_LOAD_MULTICASTENS4_14ComposedLayoutINS4_7SwizzleILi3ELi4ELi3EEENS4_18smem_ptr_flag_bitsILi16EEENSU_INS5_IJNSA_ILi8EEESH_EEENS5_IJSH_SC_EEEEEEEvNS4_8identityES13_S1D_vS1E_EENS_8epilogue10collective6detail29Sm90TmaWarpSpecializedAdapterINS1H_15DefaultEpilogueISJ_SK_SK_NS1G_6thread17LinearCombinationISJ_Li1EffLNS1L_9ScaleType4KindE0ELNS_15FloatRoundStyleE2ESJ_EENS1_15EpilogueDefaultEEEEEvvEEEEvNT_6ParamsE --------------------------
	.section	.nv.info._ZN7cutlass13device_kernelINS_4gemm6kernel13GemmUniversalIN4cute5tupleIJiiiiEEENS1_10collective13CollectiveMmaINS1_34MainloopSm90TmaGmmaWarpSpecializedILi7ENS5_IJNS4_1CILi4EEESB_NSA_ILi1EEEEEENS1_35KernelTmaWarpSpecializedCooperativeEEENS5_IJNSA_ILi128EEESG_NSA_ILi64EEEEEENS_6half_tENS5_IJlSC_lEEESJ_SK_NS4_8TiledMMAINS4_8MMA_AtomIJNS4_4SM904GMMA26MMA_64x128x16_F32F16F16_SSILNSO_5MajorE0ELSQ_0ELNSO_7ScaleInE1ELSR_1EEEEEENS4_6LayoutINS5_IJNSA_ILi2EEESC_SC_EEENS5_IJSC_NSA_ILi0EEESX_EEEEENS5_IJNS4_10UnderscoreES10_S10_EEEEENS4_23SM90_TMA_LOAD_MULTICASTENS4_14ComposedLayoutINS4_7SwizzleILi3ELi4ELi3EEENS4_18smem_ptr_flag_bitsILi16EEENSU_INS5_IJNSA_ILi8EEESH_EEENS5_IJSH_SC_EEEEEEEvNS4_8identityES13_S1D_vS1E_EENS_8epilogue10collective6detail29Sm90TmaWarpSpecializedAdapterINS1H_15DefaultEpilogueISJ_SK_SK_NS1G_6thread17LinearCombinationISJ_Li1EffLNS1L_9ScaleType4KindE0ELNS_15FloatRoundStyleE2ESJ_EENS1_15EpilogueDefaultEEEEEvvEEEEvNT_6ParamsE,"",@"SHT_CUDA_INFO"
	.sectionflags	@""
	.align	4


	//----- nvinfo : EIATTR_CUDA_API_VERSION
	.align		4
        /*0000*/ 	.byte	0x04, 0x37
        /*0002*/ 	.short	(.L_21 - .L_20)
.L_20:
        /*0004*/ 	.word	0x00000082


	//----- nvinfo : EIATTR_KPARAM_INFO
	.align		4
.L_21:
        /*0008*/ 	.byte	0x04, 0x17
        /*000a*/ 	.short	(.L_23 - .L_22)
.L_22:
        /*000c*/ 	.word	0x00000000
        /*0010*/ 	.short	0x0000
        /*0012*/ 	.short	0x0070
        /*0014*/ 	.byte	0x00, 0xf0, 0x01, 0x10


	//----- nvinfo : EIATTR_SPARSE_MMA_MASK
	.align		4
.L_23:
        /*0018*/ 	.byte	0x03, 0x50
        /*001a*/ 	.short	0x0000


	//----- nvinfo : EIATTR_MAXREG_COUNT
	.align		4
        /*001c*/ 	.byte	0x03, 0x1b
        /*001e*/ 	.short	0x00a8


	//----- nvinfo : EIATTR_NUM_BARRIERS
	.align		4
        /*0020*/ 	.byte	0x02, 0x4c
        /*0022*/ 	.byte	0x01
	.zero		1


	//----- nvinfo : EIATTR_EXTERNS
	.align		4
        /*0024*/ 	.byte	0x04, 0x0f
        /*0026*/ 	.short	(.L_25 - .L_24)


	//   ....[0]....
	.align		4
.L_24:
        /*0028*/ 	.word	index@(__assertfail)


	//----- nvinfo : EIATTR_MERCURY_ISA_VERSION
	.align		4
.L_25:
        /*002c*/ 	.byte	0x03, 0x5f
        /*002e*/ 	.short	0x0101


	//----- nvinfo : EIATTR_INT_WARP_WIDE_INSTR_OFFSETS
	.align		4
        /*0030*/ 	.byte	0x04, 0x31
        /*0032*/ 	.short	(.L_27 - .L_26)


	//   ....[0]....
.L_26:
        /*0034*/ 	.word	0x00000540


	//   ....[1]....
        /*0038*/ 	.word	0x00000560


	//   ....[2]....
        /*003c*/ 	.word	0x00000710


	//----- nvinfo : EIATTR_COOP_GROUP_MASK_REGIDS
	.align		4
.L_27:
        /*0040*/ 	.byte	0x04, 0x29
        /*0042*/ 	.short	(.L_29 - .L_28)


	//   ....[0]....
.L_28:
        /*0044*/ 	.word	0xffffffff


	//   ....[1]....
        /*0048*/ 	.word	0xffffffff


	//   ....[2]....
        /*004c*/ 	.word	0xffffffff


	//   ....[3]....
        /*0050*/ 	.word	0xffffffff


	//   ....[4]....
        /*0054*/ 	.word	0xffffffff


	//   ....[5]....
        /*0058*/ 	.word	0xffffffff


	//----- nvinfo : EIATTR_COOP_GROUP_INSTR_OFFSETS
	.align		4
.L_29:
        /*005c*/ 	.byte	0x04, 0x28
        /*005e*/ 	.short	(.L_31 - .L_30)


	//   ....[0]....
.L_30:
        /*0060*/ 	.word	0x00000060


	//   ....[1]....
        /*0064*/ 	.word	0x00000070


	//   ....[2]....
        /*0068*/ 	.word	0x00000130


	//   ....[3]....
        /*006c*/ 	.word	0x00000360


	//   ....[4]....
        /*0070*/ 	.word	0x00000880


	//   ....[5]....
        /*0074*/ 	.word	0x00001500


	//----- nvinfo : EIATTR_REG_RECONFIG
	.align		4
.L_31:
        /*0078*/ 	.byte	0x01, 0x54
	.zero		2


	//----- nvinfo : EIATTR_SYSCALL_OFFSETS
	.align		4
        /*007c*/ 	.byte	0x04, 0x46
        /*007e*/ 	.short	(.L_33 - .L_32)


	//   ....[0]....
.L_32:
        /*0080*/ 	.word	0x000016f0


	//----- nvinfo : EIATTR_MBARRIER_INSTR_OFFSETS
	.align		4
.L_33:
        /*0084*/ 	.byte	0x04, 0x39
        /*0086*/ 	.short	(.L_35 - .L_34)


	//   ....[0]....
.L_34:
        /*0088*/ 	.word	0x00000250
        /*008c*/ 	.word	0x000000ff
        /*0090*/ 	.word	0x00000000
        /*0094*/ 	.short	0x0100
        /*0096*/ 	.byte	0x08
	.zero		1


	//   ....[1]....
        /*0098*/ 	.word	0x00000260
        /*009c*/ 	.word	0x000000ff
        /*00a0*/ 	.word	0x00000038
        /*00a4*/ 	.short	0x0100
        /*00a6*/ 	.byte	0x08
	.zero		1


	//   ....[2]....
        /*00a8*/ 	.word	0x00000270
        /*00ac*/ 	.word	0x000000ff
        /*00b0*/ 	.word	0x00000008
        /*00b4*/ 	.short	0x0100
        /*00b6*/ 	.byte	0x08
	.zero		1


	//   ....[3]....
        /*00b8*/ 	.word	0x00000280
        /*00bc*/ 	.word	0x000000ff
        /*00c0*/ 	.word	0x00000040
        /*00c4*/ 	.short	0x0100
        /*00c6*/ 	.byte	0x08
	.zero		1


	//   ....[4]....
        /*00c8*/ 	.word	0x00000290
        /*00cc*/ 	.word	0x000000ff
        /*00d0*/ 	.word	0x00000010
        /*00d4*/ 	.short	0x0100
        /*00d6*/ 	.byte	0x08
	.zero		1


	//   ....[5]....
        /*00d8*/ 	.word	0x000002a0
        /*00dc*/ 	.word	0x000000ff
        /*00e0*/ 	.word	0x00000048
        /*00e4*/ 	.short	0x0100
        /*00e6*/ 	.byte	0x08
	.zero		1


	//   ....[6]....
        /*00e8*/ 	.word	0x000002b0
        /*00ec*/ 	.word	0x000000ff
        /*00f0*/ 	.word	0x00000018
        /*00f4*/ 	.short	0x0100
        /*00f6*/ 	.byte	0x08
	.zero		1


	//   ....[7]....
        /*00f8*/ 	.word	0x000002c0
        /*00fc*/ 	.word	0x000000ff
        /*0100*/ 	.word	0x00000050
        /*0104*/ 	.short	0x0100
        /*0106*/ 	.byte	0x08
	.zero		1


	//   ....[8]....
        /*0108*/ 	.word	0x000002d0
        /*010c*/ 	.word	0x000000ff
        /*0110*/ 	.word	0x00000020
        /*0114*/ 	.short	0x0100
        /*0116*/ 	.byte	0x08
	.zero		1


	//   ....[9]....
        /*0118*/ 	.word	0x000002e0
        /*011c*/ 	.word	0x000000ff
        /*0120*/ 	.word	0x00000058
        /*0124*/ 	.short	0x0100
        /*0126*/ 	.byte	0x08
	.zero		1


	//   ....[10]....
        /*0128*/ 	.word	0x000002f0
        /*012c*/ 	.word	0x000000ff
        /*0130*/ 	.word	0x00000028
        /*0134*/ 	.short	0x0100
        /*0136*/ 	.byte	0x08
	.zero		1


	//   ....[11]....
        /*0138*/ 	.word	0x00000300
        /*013c*/ 	.word	0x000000ff
        /*0140*/ 	.word	0x00000060
        /*0144*/ 	.short	0x0100
        /*0146*/ 	.byte	0x08
	.zero		1


	//   ....[12]....
        /*0148*/ 	.word	0x00000310
        /*014c*/ 	.word	0x000000ff
        /*0150*/ 	.word	0x00000030
        /*0154*/ 	.short	0x0100
        /*0156*/ 	.byte	0x08
	.zero		1


	//   ....[13]....
        /*0158*/ 	.word	0x00000320
        /*015c*/ 	.word	0x000000ff
        /*0160*/ 	.word	0x00000068
        /*0164*/ 	.short	0x0100
        /*0166*/ 	.byte	0x08
	.zero		1


	//   ....[14]....
        /*0168*/ 	.word	0x00000790
        /*016c*/ 	.word	0x000000ff
        /*0170*/ 	.word	0x00000080
        /*0174*/ 	.short	0x0100
        /*0176*/ 	.byte	0x06
	.zero		1


	//   ....[15]....
        /*0178*/ 	.word	0x00000830
        /*017c*/ 	.word	0x000000ff
        /*0180*/ 	.word	0x00000088
        /*0184*/ 	.short	0x0100
        /*0186*/ 	.byte	0x06
	.zero		1


	//   ....[16]....
        /*0188*/ 	.word	0x000017b0
        /*018c*/ 	.word	0x00000003
        /*0190*/ 	.word	0x00000000
        /*0194*/ 	.short	0x010a
        /*0196*/ 	.byte	0x3f
	.zero		1


	//   ....[17]....
        /*0198*/ 	.word	0x00001810
        /*019c*/ 	.word	0x00000003
        /*01a0*/ 	.word	0x00000000
        /*01a4*/ 	.short	0x010a
        /*01a6*/ 	.byte	0x3f
	.zero		1


	//   ....[18]....
        /*01a8*/ 	.word	0x00001b90
        /*01ac*/ 	.word	0x00000005
        /*01b0*/ 	.word	0x00000000
        /*01b4*/ 	.short	0x010a
        /*01b6*/ 	.byte	0x3f
	.zero		1


	//   ....[19]....
        /*01b8*/ 	.word	0x00001bd0
        /*01bc*/ 	.word	0x00000005
        /*01c0*/ 	.word	0x00000000
        /*01c4*/ 	.short	0x010a
        /*01c6*/ 	.byte	0x3f
	.zero		1


	//   ....[20]....
        /*01c8*/ 	.word	0x00001e30
        /*01cc*/ 	.word	0x00000004
        /*01d0*/ 	.word	0x00000000
        /*01d4*/ 	.short	0x0101
        /*01d6*/ 	.byte	0x3f
	.zero		1


	//   ....[21]....
        /*01d8*/ 	.word	0x00002050
        /*01dc*/ 	.word	0x00000000
        /*01e0*/ 	.word	0x00000000
        /*01e4*/ 	.short	0x0101
        /*01e6*/ 	.byte	0x3f
	.zero		1


	//   ....[22]....
        /*01e8*/ 	.word	0x000072d0
        /*01ec*/ 	.word	0x00000015
        /*01f0*/ 	.word	0x00000038
        /*01f4*/ 	.short	0x010a
        /*01f6*/ 	.byte	0x3f
	.zero		1


	//   ....[23]....
        /*01f8*/ 	.word	0x000076f0
        /*01fc*/ 	.word	0x00000006
        /*0200*/ 	.word	0x00000088
        /*0204*/ 	.short	0x0101
        /*0206*/ 	.byte	0x3f
	.zero		1


	//   ....[24]....
        /*0208*/ 	.word	0x00007df0
        /*020c*/ 	.word	0x00000007
        /*0210*/ 	.word	0x00000000
        /*0214*/ 	.short	0x010a
        /*0216*/ 	.byte	0x3f
	.zero		1


	//   ....[25]....
        /*0218*/ 	.word	0x00007e70
        /*021c*/ 	.word	0x00000008
        /*0220*/ 	.word	0x00000000
        /*0224*/ 	.short	0x010a
        /*0226*/ 	.byte	0x3f
	.zero		1


	//   ....[26]....
        /*0228*/ 	.word	0x00007f00
        /*022c*/ 	.word	0x00000009
        /*0230*/ 	.word	0x00000000
        /*0234*/ 	.short	0x010a
        /*0236*/ 	.byte	0x3f
	.zero		1


	//   ....[27]....
        /*0238*/ 	.word	0x00007f90
        /*023c*/ 	.word	0x00000008
        /*0240*/ 	.word	0x00000000
        /*0244*/ 	.short	0x010a
        /*0246*/ 	.byte	0x3f
	.zero		1


	//   ....[28]....
        /*0248*/ 	.word	0x00008020
        /*024c*/ 	.word	0x00000009
        /*0250*/ 	.word	0x00000000
        /*0254*/ 	.short	0x010a
        /*0256*/ 	.byte	0x3f
	.zero		1


	//   ....[29]....
        /*0258*/ 	.word	0x000080b0
        /*025c*/ 	.word	0x00000006
        /*0260*/ 	.word	0x00000000
        /*0264*/ 	.short	0x010a
        /*0266*/ 	.byte	0x3f
	.zero		1


	//   ....[30]....
        /*0268*/ 	.word	0x00008140
        /*026c*/ 	.word	0x00000003
        /*0270*/ 	.word	0x00000000
        /*0274*/ 	.short	0x010a
        /*0276*/ 	.byte	0x3f
	.zero		1


	//   ....[31]....
        /*0278*/ 	.word	0x000081a0
        /*027c*/ 	.word	0x00000003
        /*0280*/ 	.word	0x00000000
        /*0284*/ 	.short	0x010a
        /*0286*/ 	.byte	0x3f
	.zero		1


	//   ....[32]....
        /*0288*/ 	.word	0x000081f0
        /*028c*/ 	.word	0x00000005
        /*0290*/ 	.word	0x00000000
        /*0294*/ 	.short	0x010a
        /*0296*/ 	.byte	0x3f
	.zero		1


	//   ....[33]....
        /*0298*/ 	.word	0x000082c0
        /*029c*/ 	.word	0x00000015
        /*02a0*/ 	.word	0x00000038
        /*02a4*/ 	.short	0x010a
        /*02a6*/ 	.byte	0x3f
	.zero		1


	//   ....[34]....
        /*02a8*/ 	.word	0x00008390
        /*02ac*/ 	.word	0x00000007
        /*02b0*/ 	.word	0x00000000
        /*02b4*/ 	.short	0x010a
        /*02b6*/ 	.byte	0x3f
	.zero		1


	//   ....[35]....
        /*02b8*/ 	.word	0x000083e0
        /*02bc*/ 	.word	0x00000008
        /*02c0*/ 	.word	0x00000000
        /*02c4*/ 	.short	0x010a
        /*02c6*/ 	.byte	0x3f
	.zero		1


	//   ....[36]....
        /*02c8*/ 	.word	0x00008430
        /*02cc*/ 	.word	0x00000009
        /*02d0*/ 	.word	0x00000000
        /*02d4*/ 	.short	0x010a
        /*02d6*/ 	.byte	0x3f
	.zero		1


	//   ....[37]....
        /*02d8*/ 	.word	0x00008480
        /*02dc*/ 	.word	0x00000008
        /*02e0*/ 	.word	0x00000000
        /*02e4*/ 	.short	0x010a
        /*02e6*/ 	.byte	0x3f
	.zero		1


	//   ....[38]....
        /*02e8*/ 	.word	0x000084d0
        /*02ec*/ 	.word	0x00000009
        /*02f0*/ 	.word	0x00000000
        /*02f4*/ 	.short	0x010a
        /*02f6*/ 	.byte	0x3f
	.zero		1


	//   ....[39]....
        /*02f8*/ 	.word	0x00008520
        /*02fc*/ 	.word	0x00000006
        /*0300*/ 	.word	0x00000000
        /*0304*/ 	.short	0x010a
        /*0306*/ 	.byte	0x3f
	.zero		1


	//----- nvinfo : EIATTR_NUM_MBARRIERS
	.align		4
.L_35:
        /*0308*/ 	.byte	0x03, 0x38
        /*030a*/ 	.short	0x0010


	//----- nvinfo : EIATTR_EXIT_INSTR_OFFSETS
	.align		4
        /*030c*/ 	.byte	0x04, 0x1c
        /*030e*/ 	.short	(.L_37 - .L_36)


	//   ....[0]....
.L_36:
        /*0310*/ 	.word	0x00000a50


	//   ....[1]....
        /*0314*/ 	.word	0x00001260


	//   ....[2]....
        /*0318*/ 	.word	0x00006940


	//   ....[3]....
        /*031c*/ 	.word	0x00006ea0


	//   ....[4]....
        /*0320*/ 	.word	0x00008190


	//----- nvinfo : EIATTR_MAX_THREADS
	.align		4
.L_37:
        /*0324*/ 	.byte	0x04, 0x05
        /*0326*/ 	.short	(.L_39 - .L_38)
.L_38:
        /*0328*/ 	.word	0x00000180
        /*032c*/ 	.word	0x00000001
        /*0330*/ 	.word	0x00000001


	//----- nvinfo : EIATTR_CRS_STACK_SIZE
	.align		4
.L_39:
        /*0334*/ 	.byte	0x04, 0x1e
        /*0336*/ 	.short	(.L_41 - .L_40)
.L_40:
        /*0338*/ 	.word	0x00000000


	//----- nvinfo : EIATTR_CBANK_PARAM_SIZE
	.align		4
.L_41:
        /*033c*/ 	.byte	0x03, 0x19
        /*033e*/ 	.short	0x0470


	//----- nvinfo : EIATTR_PARAM_CBANK
	.align		4
        /*0340*/ 	.byte	0x04, 0x0a
        /*0342*/ 	.short	(.L_43 - .L_42)
	.align		4
.L_42:
        /*0344*/ 	.word	index@(.nv.constant0._ZN7cutlass13device_kernelINS_4gemm6kernel13GemmUniversalIN4cute5tupleIJiiiiEEENS1_10collective13CollectiveMmaINS1_34MainloopSm90TmaGmmaWarpSpecializedILi7ENS5_IJNS4_1CILi4EEESB_NSA_ILi1EEEEEENS1_35KernelTmaWarpSpecializedCooperativeEEENS5_IJNSA_ILi128EEESG_NSA_ILi64EEEEEENS_6half_tENS5_IJlSC_lEEESJ_SK_NS4_8TiledMMAINS4_8MMA_AtomIJNS4_4SM904GMMA26MMA_64x128x16_F32F16F16_SSILNSO_5MajorE0ELSQ_0ELNSO_7ScaleInE1ELSR_1EEEEEENS4_6LayoutINS5_IJNSA_ILi2EEESC_SC_EEENS5_IJSC_NSA_ILi0EEESX_EEEEENS5_IJNS4_10UnderscoreES10_S10_EEEEENS4_23SM90_TMA_LOAD_MULTICASTENS4_14ComposedLayoutINS4_7SwizzleILi3ELi4ELi3EEENS4_18smem_ptr_flag_bitsILi16EEENSU_INS5_IJNSA_ILi8EEESH_EEENS5_IJSH_SC_EEEEEEEvNS4_8identityES13_S1D_vS1E_EENS_8epilogue10collective6detail29Sm90TmaWarpSpecializedAdapterINS1H_15DefaultEpilogueISJ_SK_SK_NS1G_6thread17LinearCombinationISJ_Li1EffLNS1L_9ScaleType4KindE0ELNS_15FloatRoundStyleE2ESJ_EENS1_15EpilogueDefaultEEEEEvvEEEEvNT_6ParamsE)
        /*0348*/ 	.short	0x0210
        /*034a*/ 	.short	0x0470


	//----- nvinfo : EIATTR_SW_WAR
	.align		4
.L_43:
        /*034c*/ 	.byte	0x04, 0x36
        /*034e*/ 	.short	(.L_45 - .L_44)
.L_44:
        /*0350*/ 	.word	0x00000008
.L_45:


//--------------------- .nv.callgraph             --------------------------
	.section	.nv.callgraph,"",@"SHT_CUDA_CALLGRAPH"
	.align	4
	.sectionentsize	8
	.align		4
        /*0000*/ 	.word	0x00000000
	.align		4
        /*0004*/ 	.word	0xffffffff
	.align		4
        /*0008*/ 	.word	index@(_ZN7cutlass13device_kernelINS_4gemm6kernel13GemmUniversalIN4cute5tupleIJiiiiEEENS1_10collective13CollectiveMmaINS1_34MainloopSm90TmaGmmaWarpSpecializedILi7ENS5_IJNS4_1CILi4EEESB_NSA_ILi1EEEEEENS1_35KernelTmaWarpSpecializedCooperativeEEENS5_IJNSA_ILi128EEESG_NSA_ILi64EEEEEENS_6half_tENS5_IJlSC_lEEESJ_SK_NS4_8TiledMMAINS4_8MMA_AtomIJNS4_4SM904GMMA26MMA_64x128x16_F32F16F16_SSILNSO_5MajorE0ELSQ_0ELNSO_7ScaleInE1ELSR_1EEEEEENS4_6LayoutINS5_IJNSA_ILi2EEESC_SC_EEENS5_IJSC_NSA_ILi0EEESX_EEEEENS5_IJNS4_10UnderscoreES10_S10_EEEEENS4_23SM90_TMA_LOAD_MULTICASTENS4_14ComposedLayoutINS4_7SwizzleILi3ELi4ELi3EEENS4_18smem_ptr_flag_bitsILi16EEENSU_INS5_IJNSA_ILi8EEESH_EEENS5_IJSH_SC_EEEEEEEvNS4_8identityES13_S1D_vS1E_EENS_8epilogue10collective6detail29Sm90TmaWarpSpecializedAdapterINS1H_15DefaultEpilogueISJ_SK_SK_NS1G_6thread17LinearCombinationISJ_Li1EffLNS1L_9ScaleType4KindE0ELNS_15FloatRoundStyleE2ESJ_EENS1_15EpilogueDefaultEEEEEvvEEEEvNT_6ParamsE)
	.align		4
        /*000c*/ 	.word	index@(__assertfail)
	.align		4
        /*0010*/ 	.word	0x00000000
	.align		4
        /*0014*/ 	.word	0xfffffffe
	.align		4
        /*0018*/ 	.word	0x00000000
	.align		4
        /*001c*/ 	.word	0xfffffffd
	.align		4
        /*0020*/ 	.word	0x00000000
	.align		4
        /*0024*/ 	.word	0xfffffffc


//--------------------- .nv.constant4             --------------------------
	.section	.nv.constant4,"a",@progbits
	.align	8
	.align		8
.nv.constant4:
        /*0000*/ 	.dword	__assertfail
	.align		8
        /*0008*/ 	.dword	__unnamed_1
	.align		8
        /*0010*/ 	.dword	_ZN40_INTERNAL_2dc38755_4_k_cu_ff3de29a_283354cuda3std3__45__cpo5beginE
	.align		8
        /*0018*/ 	.dword	_ZN40_INTERNAL_2dc38755_4_k_cu_ff3de29a_283354cuda3std3__45__cpo3endE
	.align		8
        /*0020*/ 	.dword	_ZN40_INTERNAL_2dc38755_4_k_cu_ff3de29a_283354cuda3std3__45__cpo6cbeginE
	.align		8
        /*0028*/ 	.dword	_ZN40_INTERNAL_2dc38755_4_k_cu_ff3de29a_283354cuda3std3__45__cpo4cendE
	.align		8
        /*0030*/ 	.dword	_ZN40_INTERNAL_2dc38755_4_k_cu_ff3de29a_283354cuda3std3__442_GLOBAL__N__2dc38755_4_k_cu_ff3de29a_283356ignoreE
	.align		8
        /*0038*/ 	.dword	_ZN40_INTERNAL_2dc38755_4_k_cu_ff3de29a_283354cuda3std3__419piecewise_constructE
	.align		8
        /*0040*/ 	.dword	_ZN40_INTERNAL_2dc38755_4_k_cu_ff3de29a_283354cuda3std3__48in_placeE
	.align		8
        /*0048*/ 	.dword	_ZN40_INTERNAL_2dc38755_4_k_cu_ff3de29a_283354cuda3std6ranges3__45__cpo4swapE
	.align		8
        /*0050*/ 	.dword	_ZN40_INTERNAL_2dc38755_4_k_cu_ff3de29a_283354cuda3std6ranges3__45__cpo9iter_moveE
	.align		8
        /*0058*/ 	.dword	_ZN40_INTERNAL_2dc38755_4_k_cu_ff3de29a_283354cute7productE
	.align		8
        /*0060*/ 	.dword	_ZN40_INTERNAL_2dc38755_4_k_cu_ff3de29a_283354cute1_E
	.align		8
        /*0068*/ 	.dword	$str$22
	.align		8
        /*0070*/ 	.dword	$str$23


//--------------------- .text._ZN7cutlass13device_kernelINS_4gemm6kernel13GemmUniversalIN4cute5tupleIJiiiiEEENS1_10collective13CollectiveMmaINS1_34MainloopSm90TmaGmmaWarpSpecializedILi7ENS5_IJNS4_1CILi4EEESB_NSA_ILi1EEEEEENS1_35KernelTmaWarpSpecializedCooperativeEEENS5_IJNSA_ILi128EEESG_NSA_ILi64EEEEEENS_6half_tENS5_IJlSC_lEEESJ_SK_NS4_8TiledMMAINS4_8MMA_AtomIJNS4_4SM904GMMA26MMA_64x128x16_F32F16F16_SSILNSO_5MajorE0ELSQ_0ELNSO_7ScaleInE1ELSR_1EEEEEENS4_6LayoutINS5_IJNSA_ILi2EEESC_SC_EEENS5_IJSC_NSA_ILi0EEESX_EEEEENS5_IJNS4_10UnderscoreES10_S10_EEEEENS4_23SM90_TMA_LOAD_MULTICASTENS4_14ComposedLayoutINS4_7SwizzleILi3ELi4ELi3EEENS4_18smem_ptr_flag_bitsILi16EEENSU_INS5_IJNSA_ILi8EEESH_EEENS5_IJSH_SC_EEEEEEEvNS4_8identityES13_S1D_vS1E_EENS_8epilogue10collective6detail29Sm90TmaWarpSpecializedAdapterINS1H_15DefaultEpilogueISJ_SK_SK_NS1G_6thread17LinearCombinationISJ_Li1EffLNS1L_9ScaleType4KindE0ELNS_15FloatRoundStyleE2ESJ_EENS1_15EpilogueDefaultEEEEEvvEEEEvNT_6ParamsE --------------------------
	.section	.text._ZN7cutlass13device_kernelINS_4gemm6kernel13GemmUniversalIN4cute5tupleIJiiiiEEENS1_10collective13CollectiveMmaINS1_34MainloopSm90TmaGmmaWarpSpecializedILi7ENS5_IJNS4_1CILi4EEESB_NSA_ILi1EEEEEENS1_35KernelTmaWarpSpecializedCooperativeEEENS5_IJNSA_ILi128EEESG_NSA_ILi64EEEEEENS_6half_tENS5_IJlSC_lEEESJ_SK_NS4_8TiledMMAINS4_8MMA_AtomIJNS4_4SM904GMMA26MMA_64x128x16_F32F16F16_SSILNSO_5MajorE0ELSQ_0ELNSO_7ScaleInE1ELSR_1EEEEEENS4_6LayoutINS5_IJNSA_ILi2EEESC_SC_EEENS5_IJSC_NSA_ILi0EEESX_EEEEENS5_IJNS4_10UnderscoreES10_S10_EEEEENS4_23SM90_TMA_LOAD_MULTICASTENS4_14ComposedLayoutINS4_7SwizzleILi3ELi4ELi3EEENS4_18smem_ptr_flag_bitsILi16EEENSU_INS5_IJNSA_ILi8EEESH_EEENS5_IJSH_SC_EEEEEEEvNS4_8identityES13_S1D_vS1E_EENS_8epilogue10collective6detail29Sm90TmaWarpSpecializedAdapterINS1H_15DefaultEpilogueISJ_SK_SK_NS1G_6thread17LinearCombinationISJ_Li1EffLNS1L_9ScaleType4KindE0ELNS_15FloatRoundStyleE2ESJ_EENS1_15EpilogueDefaultEEEEEvvEEEEvNT_6ParamsE,"ax",@progbits
	.align	128
.text._ZN7cutlass13device_kernelINS_4gemm6kernel13GemmUniversalIN4cute5tupleIJiiiiEEENS1_10collective13CollectiveMmaINS1_34MainloopSm90TmaGmmaWarpSpecializedILi7ENS5_IJNS4_1CILi4EEESB_NSA_ILi1EEEEEENS1_35KernelTmaWarpSpecializedCooperativeEEENS5_IJNSA_ILi128EEESG_NSA_ILi64EEEEEENS_6half_tENS5_IJlSC_lEEESJ_SK_NS4_8TiledMMAINS4_8MMA_AtomIJNS4_4SM904GMMA26MMA_64x128x16_F32F16F16_SSILNSO_5MajorE0ELSQ_0ELNSO_7ScaleInE1ELSR_1EEEEEENS4_6LayoutINS5_IJNSA_ILi2EEESC_SC_EEENS5_IJSC_NSA_ILi0EEESX_EEEEENS5_IJNS4_10UnderscoreES10_S10_EEEEENS4_23SM90_TMA_LOAD_MULTICASTENS4_14ComposedLayoutINS4_7SwizzleILi3ELi4ELi3EEENS4_18smem_ptr_flag_bitsILi16EEENSU_INS5_IJNSA_ILi8EEESH_EEENS5_IJSH_SC_EEEEEEEvNS4_8identityES13_S1D_vS1E_EENS_8epilogue10collective6detail29Sm90TmaWarpSpecializedAdapterINS1H_15DefaultEpilogueISJ_SK_SK_NS1G_6thread17LinearCombinationISJ_Li1EffLNS1L_9ScaleType4KindE0ELNS_15FloatRoundStyleE2ESJ_EENS1_15EpilogueDefaultEEEEEvvEEEEvNT_6ParamsE:
        .type           _ZN7cutlass13device_kernelINS_4gemm6kernel13GemmUniversalIN4cute5tupleIJiiiiEEENS1_10collective13CollectiveMmaINS1_34MainloopSm90TmaGmmaWarpSpecializedILi7ENS5_IJNS4_1CILi4EEESB_NSA_ILi1EEEEEENS1_35KernelTmaWarpSpecializedCooperativeEEENS5_IJNSA_ILi128EEESG_NSA_ILi64EEEEEENS_6half_tENS5_IJlSC_lEEESJ_SK_NS4_8TiledMMAINS4_8MMA_AtomIJNS4_4SM904GMMA26MMA_64x128x16_F32F16F16_SSILNSO_5MajorE0ELSQ_0ELNSO_7ScaleInE1ELSR_1EEEEEENS4_6LayoutINS5_IJNSA_ILi2EEESC_SC_EEENS5_IJSC_NSA_ILi0EEESX_EEEEENS5_IJNS4_10UnderscoreES10_S10_EEEEENS4_23SM90_TMA_LOAD_MULTICASTENS4_14ComposedLayoutINS4_7SwizzleILi3ELi4ELi3EEENS4_18smem_ptr_flag_bitsILi16EEENSU_INS5_IJNSA_ILi8EEESH_EEENS5_IJSH_SC_EEEEEEEvNS4_8identityES13_S1D_vS1E_EENS_8epilogue10collective6detail29Sm90TmaWarpSpecializedAdapterINS1H_15DefaultEpilogueISJ_SK_SK_NS1G_6thread17LinearCombinationISJ_Li1EffLNS1L_9ScaleType4KindE0ELNS_15FloatRoundStyleE2ESJ_EENS1_15EpilogueDefaultEEEEEvvEEEEvNT_6ParamsE,@function
        .size           _ZN7cutlass13device_kernelINS_4gemm6kernel13GemmUniversalIN4cute5tupleIJiiiiEEENS1_10collective13CollectiveMmaINS1_34MainloopSm90TmaGmmaWarpSpecializedILi7ENS5_IJNS4_1CILi4EEESB_NSA_ILi1EEEEEENS1_35KernelTmaWarpSpecializedCooperativeEEENS5_IJNSA_ILi128EEESG_NSA_ILi64EEEEEENS_6half_tENS5_IJlSC_lEEESJ_SK_NS4_8TiledMMAINS4_8MMA_AtomIJNS4_4SM904GMMA26MMA_64x128x16_F32F16F16_SSILNSO_5MajorE0ELSQ_0ELNSO_7ScaleInE1ELSR_1EEEEEENS4_6LayoutINS5_IJNSA_ILi2EEESC_SC_EEENS5_IJSC_NSA_ILi0EEESX_EEEEENS5_IJNS4_10UnderscoreES10_S10_EEEEENS4_23SM90_TMA_LOAD_MULTICASTENS4_14ComposedLayoutINS4_7SwizzleILi3ELi4ELi3EEENS4_18smem_ptr_flag_bitsILi16EEENSU_INS5_IJNSA_ILi8EEESH_EEENS5_IJSH_SC_EEEEEEEvNS4_8identityES13_S1D_vS1E_EENS_8epilogue10collective6detail29Sm90TmaWarpSpecializedAdapterINS1H_15DefaultEpilogueISJ_SK_SK_NS1G_6thread17LinearCombinationISJ_Li1EffLNS1L_9ScaleType4KindE0ELNS_15FloatRoundStyleE2ESJ_EENS1_15EpilogueDefaultEEEEEvvEEEEvNT_6ParamsE,(.L_x_205 - _ZN7cutlass13device_kernelINS_4gemm6kernel13GemmUniversalIN4cute5tupleIJiiiiEEENS1_10collective13CollectiveMmaINS1_34MainloopSm90TmaGmmaWarpSpecializedILi7ENS5_IJNS4_1CILi4EEESB_NSA_ILi1EEEEEENS1_35KernelTmaWarpSpecializedCooperativeEEENS5_IJNSA_ILi128EEESG_NSA_ILi64EEEEEENS_6half_tENS5_IJlSC_lEEESJ_SK_NS4_8TiledMMAINS4_8MMA_AtomIJNS4_4SM904GMMA26MMA_64x128x16_F32F16F16_SSILNSO_5MajorE0ELSQ_0ELNSO_7ScaleInE1ELSR_1EEEEEENS4_6LayoutINS5_IJNSA_ILi2EEESC_SC_EEENS5_IJSC_NSA_ILi0EEESX_EEEEENS5_IJNS4_10UnderscoreES10_S10_EEEEENS4_23SM90_TMA_LOAD_MULTICASTENS4_14ComposedLayoutINS4_7SwizzleILi3ELi4ELi3EEENS4_18smem_ptr_flag_bitsILi16EEENSU_INS5_IJNSA_ILi8EEESH_EEENS5_IJSH_SC_EEEEEEEvNS4_8identityES13_S1D_vS1E_EENS_8epilogue10collective6detail29Sm90TmaWarpSpecializedAdapterINS1H_15DefaultEpilogueISJ_SK_SK_NS1G_6thread17LinearCombinationISJ_Li1EffLNS1L_9ScaleType4KindE0ELNS_15FloatRoundStyleE2ESJ_EENS1_15EpilogueDefaultEEEEEvvEEEEvNT_6ParamsE)
        .other          _ZN7cutlass13device_kernelINS_4gemm6kernel13GemmUniversalIN4cute5tupleIJiiiiEEENS1_10collective13CollectiveMmaINS1_34MainloopSm90TmaGmmaWarpSpecializedILi7ENS5_IJNS4_1CILi4EEESB_NSA_ILi1EEEEEENS1_35KernelTmaWarpSpecializedCooperativeEEENS5_IJNSA_ILi128EEESG_NSA_ILi64EEEEEENS_6half_tENS5_IJlSC_lEEESJ_SK_NS4_8TiledMMAINS4_8MMA_AtomIJNS4_4SM904GMMA26MMA_64x128x16_F32F16F16_SSILNSO_5MajorE0ELSQ_0ELNSO_7ScaleInE1ELSR_1EEEEEENS4_6LayoutINS5_IJNSA_ILi2EEESC_SC_EEENS5_IJSC_NSA_ILi0EEESX_EEEEENS5_IJNS4_10UnderscoreES10_S10_EEEEENS4_23SM90_TMA_LOAD_MULTICASTENS4_14ComposedLayoutINS4_7SwizzleILi3ELi4ELi3EEENS4_18smem_ptr_flag_bitsILi16EEENSU_INS5_IJNSA_ILi8EEESH_EEENS5_IJSH_SC_EEEEEEEvNS4_8identityES13_S1D_vS1E_EENS_8epilogue10collective6detail29Sm90TmaWarpSpecializedAdapterINS1H_15DefaultEpilogueISJ_SK_SK_NS1G_6thread17LinearCombinationISJ_Li1EffLNS1L_9ScaleType4KindE0ELNS_15FloatRoundStyleE2ESJ_EENS1_15EpilogueDefaultEEEEEvvEEEEvNT_6ParamsE,@"STO_CUDA_ENTRY STV_DEFAULT"
_ZN7cutlass13device_kernelINS_4gemm6kernel13GemmUniversalIN4cute5tupleIJiiiiEEENS1_10collective13CollectiveMmaINS1_34MainloopSm90TmaGmmaWarpSpecializedILi7ENS5_IJNS4_1CILi4EEESB_NSA_ILi1EEEEEENS1_35KernelTmaWarpSpecializedCooperativeEEENS5_IJNSA_ILi128EEESG_NSA_ILi64EEEEEENS_6half_tENS5_IJlSC_lEEESJ_SK_NS4_8TiledMMAINS4_8MMA_AtomIJNS4_4SM904GMMA26MMA_64x128x16_F32F16F16_SSILNSO_5MajorE0ELSQ_0ELNSO_7ScaleInE1ELSR_1EEEEEENS4_6LayoutINS5_IJNSA_ILi2EEESC_SC_EEENS5_IJSC_NSA_ILi0EEESX_EEEEENS5_IJNS4_10UnderscoreES10_S10_EEEEENS4_23SM90_TMA_LOAD_MULTICASTENS4_14ComposedLayoutINS4_7SwizzleILi3ELi4ELi3EEENS4_18smem_ptr_flag_bitsILi16EEENSU_INS5_IJNSA_ILi8EEESH_EEENS5_IJSH_SC_EEEEEEEvNS4_8identityES13_S1D_vS1E_EENS_8epilogue10collective6detail29Sm90TmaWarpSpecializedAdapterINS1H_15DefaultEpilogueISJ_SK_SK_NS1G_6thread17LinearCombinationISJ_Li1EffLNS1L_9ScaleType4KindE0ELNS_15FloatRoundStyleE2ESJ_EENS1_15EpilogueDefaultEEEEEvvEEEEvNT_6ParamsE:
[----:B------:R-:W0:Y:S01]  /*0000*/  LDC R1, c[0x0][0x28] ;  /* 0x00000a00ff017b82 */ /* 0x000e220000000800 */
[----:B------:R-:W1:Y:S01]  /*0010*/  S2R R95, SR_TID.X ;  /* 0x00000000005f7919 */ /* 0x000e620000002100 */
[----:B------:R-:W-:Y:S01]  /*0020*/  ELECT P0, URZ, PT ;  /* 0x00000000003f782f */ /* 0x000fe20003800000 */
[----:B------:R-:W-:Y:S01]  /*0030*/  BSSY B0, `(.L_x_0) ;  /* 0x000000f000007945 */ /* 0x000fe20003800000 */
[--C-:B-1----:R-:W-:Y:S02]  /*0040*/  SHF.R.U32.HI R0, RZ, 0x5, R95.reuse ;  /* 0x00000005ff007819 */ /* 0x102fe4000001165f */
[----:B------:R-:W-:-:S03]  /*0050*/  SHF.R.U32.HI R7, RZ, 0x7, R95 ;  /* 0x00000007ff077819 */ /* 0x000fc6000001165f */
[----:B------:R-:W1:Y:S04]  /*0060*/  SHFL.IDX PT, R3, R0, RZ, 0x1f ;  /* 0x00001fff00037589 */ /* 0x000e6800000e0000 */
[----:B------:R2:W3:Y:S01]  /*0070*/  SHFL.IDX PT, R2, R7, RZ, 0x1f ;  /* 0x00001fff07027589 */ /* 0x0004e200000e0000 */
[----:B-1----:R-:W-:-:S13]  /*0080*/  ISETP.NE.OR P0, PT, R3, RZ, !P0 ;  /* 0x000000ff0300720c */ /* 0x002fda0004705670 */
[----:B0-23--:R-:W-:Y:S05]  /*0090*/  @P0 BRA `(.L_x_1) ;  /* 0x0000000000200947 */ /* 0x00dfea0003800000 */
[----:B------:R-:W-:Y:S02]  /*00a0*/  ULDC.64 UR4, c[0x0][0x198] ;  /* 0x0000660000047ab9 */ /* 0x000fe40000000a00 */
[----:B------:R-:W-:Y:S02]  /*00b0*/  UIADD3 UR6, UP0, UR4, 0xf0, URZ ;  /* 0x000000f004067890 */ /* 0x000fe4000ff1e03f */
[----:B------:R-:W-:Y:S02]  /*00c0*/  UIADD3 UR4, UP1, UR4, 0x1f0, URZ ;  /* 0x000001f004047890 */ /* 0x000fe4000ff3e03f */
[----:B------:R-:W-:Y:S02]  /*00d0*/  UIADD3.X UR7, URZ, UR5, URZ, UP0, !UPT ;  /* 0x000000053f077290 */ /* 0x000fe400087fe43f */
[----:B------:R-:W-:-:S07]  /*00e0*/  UIADD3.X UR5, URZ, UR5, URZ, UP1, !UPT ;  /* 0x000000053f057290 */ /* 0x000fce0008ffe43f */
[----:B------:R0:W-:Y:S02]  /*00f0*/  UTMACCTL.PF [UR6] ;  /* 0x00000000060079b9 */ /* 0x0001e40008040000 */
[----:B------:R0:W-:Y:S02]  /*0100*/  UTMACCTL.PF [UR4] ;  /* 0x00000000040079b9 */ /* 0x0001e40008040000 */
[----:B0-----:R-:W-:Y:S01]  /*0110*/  NOP ;  /* 0x0000000000007918 */ /* 0x001fe20000000000 */
.L_x_1:
[----:B------:R-:W-:Y:S05]  /*0120*/  BSYNC B0 ;  /* 0x0000000000007941 */ /* 0x000fea0003800000 */
.L_x_0:
[----:B------:R-:W0:Y:S01]  /*0130*/  SHFL.IDX PT, R5, R0, RZ, 0x1f ;  /* 0x00001fff00057589 */ /* 0x000e2200000e0000 */
[----:B------:R-:W-:-:S04]  /*0140*/  SHF.R.S32.HI R4, RZ, 0x1f, R95 ;  /* 0x0000001fff047819 */ /* 0x000fc8000001145f */
[----:B------:R-:W-:Y:S02]  /*0150*/  LEA.HI R4, R4, R95, RZ, 0x7 ;  /* 0x0000005f04047211 */ /* 0x000fe400078f38ff */
[----:B0-----:R-:W-:-:S13]  /*0160*/  ISETP.NE.AND P0, PT, R5, RZ, PT ;  /* 0x000000ff0500720c */ /* 0x001fda0003f05270 */
[----:B------:R-:W-:Y:S05]  /*0170*/  @P0 BRA `(.L_x_2) ;  /* 0x0000000000700947 */ /* 0x000fea0003800000 */
[----:B------:R-:W0:Y:S01]  /*0180*/  S2UR UR8, SR_CgaCtaId ;  /* 0x00000000000879c3 */ /* 0x000e220000008800 */
[----:B------:R-:W-:Y:S01]  /*0190*/  UMOV UR4, 0x400 ;  /* 0x0000040000047882 */ /* 0x000fe20000000000 */
[----:B------:R-:W-:Y:S01]  /*01a0*/  UMOV UR5, 0x1 ;  /* 0x0000000100057882 */ /* 0x000fe20000000000 */
[----:B------:R-:W-:Y:S01]  /*01b0*/  UMOV UR6, 0xe ;  /* 0x0000000e00067882 */ /* 0x000fe20000000000 */
[----:B------:R-:W-:Y:S01]  /*01c0*/  ELECT P0, URZ, PT ;  /* 0x00000000003f782f */ /* 0x000fe20003800000 */
[----:B------:R-:W-:-:S04]  /*01d0*/  UIADD3 UR6, -UR6, 0x100000, URZ ;  /* 0x0010000006067890 */ /* 0x000fc8000fffe13f */
[----:B------:R-:W-:Y:S02]  /*01e0*/  USHF.L.U32 UR7, UR6, 0xb, URZ ;  /* 0x0000000b06077899 */ /* 0x000fe4000800063f */
[----:B------:R-:W-:Y:S02]  /*01f0*/  USHF.L.U32 UR6, UR6, 0x1, URZ ;  /* 0x0000000106067899 */ /* 0x000fe4000800063f */
[----:B0-----:R-:W-:Y:S02]  /*0200*/  ULEA UR8, UR8, UR4, 0x18 ;  /* 0x0000000408087291 */ /* 0x001fe4000f8ec03f */
[----:B------:R-:W-:-:S04]  /*0210*/  UIADD3 UR4, -UR5, 0x100000, URZ ;  /* 0x0010000005047890 */ /* 0x000fc8000fffe13f */
[----:B------:R-:W-:Y:S02]  /*0220*/  USHF.L.U32 UR5, UR4, 0xb, URZ ;  /* 0x0000000b04057899 */ /* 0x000fe4000800063f */
[----:B------:R-:W-:Y:S01]  /*0230*/  USHF.L.U32 UR4, UR4, 0x1, URZ ;  /* 0x0000000104047899 */ /* 0x000fe2000800063f */
[----:B------:R-:W0:Y:S11]  /*0240*/  FENCE.VIEW.ASYNC.S ;  /* 0x00000000000073c6 */ /* 0x000e360000000000 */
[----:B0-----:R0:W1:Y:S01]  /*0250*/  SYNCS.EXCH.64 URZ, [UR8], UR4 ;  /* 0x00000004083f75b2 */ /* 0x0010620008000100 */
[----:B------:R0:W2:Y:S01]  /*0260*/  SYNCS.EXCH.64 URZ, [UR8+0x38], UR6 ;  /* 0x00003806083f75b2 */ /* 0x0000a20008000100 */
[----:B------:R0:W3:Y:S01]  /*0270*/  SYNCS.EXCH.64 URZ, [UR8+0x8], UR4 ;  /* 0x00000804083f75b2 */ /* 0x0000e20008000100 */
[----:B------:R0:W4:Y:S01]  /*0280*/  SYNCS.EXCH.64 URZ, [UR8+0x40], UR6 ;  /* 0x00004006083f75b2 */ /* 0x0001220008000100 */
[----:B------:R0:W0:Y:S01]  /*0290*/  SYNCS.EXCH.64 URZ, [UR8+0x10], UR4 ;  /* 0x00001004083f75b2 */ /* 0x0000220008000100 */
        /* <DEDUP_REMOVED lines=9> */
[----:B------:R-:W-:Y:S01]  /*0330*/  NOP ;  /* 0x0000000000007918 */ /* 0x000fe20000000000 */
.L_x_2:
[----:B0-----:R-:W0:Y:S01]  /*0340*/  S2UR UR8, SR_CTAID.X ;  /* 0x00000000000879c3 */ /* 0x001e220000002500 */
[----:B------:R-:W-:Y:S01]  /*0350*/  LOP3.LUT R4, R4, 0xffffff80, RZ, 0xc0, !PT ;  /* 0xffffff8004047812 */ /* 0x000fe200078ec0ff */
[----:B------:R-:W5:Y:S01]  /*0360*/  SHFL.IDX PT, R0, R0, RZ, 0x1f ;  /* 0x00001fff00007589 */ /* 0x000f6200000e0000 */
[----:B------:R-:W-:Y:S01]  /*0370*/  SHF.R.S32.HI R10, RZ, 0x1f, R5 ;  /* 0x0000001fff0a7819 */ /* 0x000fe20000011405 */
[----:B------:R-:W-:Y:S01]  /*0380*/  ULDC UR4, c[0x0][0x150] ;  /* 0x0000540000047ab9 */ /* 0x000fe20000000800 */
[----:B------:R-:W-:Y:S01]  /*0390*/  ELECT P0, URZ, PT ;  /* 0x00000000003f782f */ /* 0x000fe20003800000 */
[----:B------:R-:W-:Y:S01]  /*03a0*/  IMAD.IADD R8, R95, 0x1, -R4 ;  /* 0x000000015f087824 */ /* 0x000fe200078e0a04 */
[----:B------:R-:W-:Y:S01]  /*03b0*/  LEA.HI R10, R10, R5, RZ, 0x2 ;  /* 0x000000050a0a7211 */ /* 0x000fe200078f10ff */
[----:B------:R-:W1:Y:S01]  /*03c0*/  S2R R4, SR_CTAID.Y ;  /* 0x0000000000047919 */ /* 0x000e620000002600 */
[----:B------:R-:W2:Y:S01]  /*03d0*/  LDC R12, c[0x0][0x144] ;  /* 0x00005100ff0c7b82 */ /* 0x000ea20000000800 */
[----:B------:R-:W-:Y:S01]  /*03e0*/  NOP ;  /* 0x0000000000007918 */ /* 0x000fe20000000000 */
[----:B------:R-:W-:Y:S01]  /*03f0*/  SHF.R.S32.HI R9, RZ, 0x1f, R8 ;  /* 0x0000001fff097819 */ /* 0x000fe20000011408 */
[----:B------:R-:W-:Y:S01]  /*0400*/  NOP ;  /* 0x0000000000007918 */ /* 0x000fe20000000000 */
[----:B------:R-:W-:Y:S01]  /*0410*/  LOP3.LUT R10, R10, 0x3ffffffc, RZ, 0xc0, !PT ;  /* 0x3ffffffc0a0a7812 */ /* 0x000fe200078ec0ff */
[----:B------:R-:W-:Y:S01]  /*0420*/  IMAD.MOV.U32 R22, RZ, RZ, 0x1 ;  /* 0x00000001ff167424 */ /* 0x000fe200078e00ff */
[----:B------:R-:W-:-:S02]  /*0430*/  LEA.HI R9, R9, R8, RZ, 0x3 ;  /* 0x0000000809097211 */ /* 0x000fc400078f18ff */
[----:B------:R-:W3:Y:S01]  /*0440*/  LDC R13, c[0x0][0x140] ;  /* 0x00005000ff0d7b82 */ /* 0x000ee20000000800 */
[----:B------:R-:W-:Y:S01]  /*0450*/  IMAD.IADD R10, R5, 0x1, -R10 ;  /* 0x00000001050a7824 */ /* 0x000fe200078e0a0a */
[--C-:B------:R-:W-:Y:S02]  /*0460*/  SHF.R.S32.HI R6, RZ, 0x3, R9.reuse ;  /* 0x00000003ff067819 */ /* 0x100fe40000011409 */
[----:B------:R-:W-:Y:S02]  /*0470*/  SHF.R.S32.HI R9, RZ, 0x1f, R9 ;  /* 0x0000001fff097819 */ /* 0x000fe40000011409 */
[----:B------:R-:W-:Y:S02]  /*0480*/  ISETP.NE.AND P3, PT, R2, RZ, PT ;  /* 0x000000ff0200720c */ /* 0x000fe40003f65270 */
[----:B0-----:R-:W-:Y:S02]  /*0490*/  I2FP.F32.U32 R11, UR8 ;  /* 0x00000008000b7c45 */ /* 0x001fe40008201000 */
[----:B------:R-:W-:-:S02]  /*04a0*/  LEA.HI R9, R9, R6, RZ, 0x2 ;  /* 0x0000000609097211 */ /* 0x000fc400078f10ff */
[----:B-----5:R-:W-:Y:S01]  /*04b0*/  ISETP.NE.OR P0, PT, R0, RZ, !P0 ;  /* 0x000000ff0000720c */ /* 0x020fe20004705670 */
[----:B------:R-:W-:Y:S01]  /*04c0*/  FMUL R11, R11, UR4 ;  /* 0x000000040b0b7c20 */ /* 0x000fe20008400000 */
[----:B------:R-:W-:Y:S01]  /*04d0*/  LOP3.LUT R9, R9, 0xfffffffc, RZ, 0xc0, !PT ;  /* 0xfffffffc09097812 */ /* 0x000fe200078ec0ff */
[----:B------:R-:W-:Y:S01]  /*04e0*/  ULDC UR4, c[0x0][0x154] ;  /* 0x0000550000047ab9 */ /* 0x000fe20000000800 */
[----:B------:R-:W-:-:S03]  /*04f0*/  SHF.R.S32.HI R0, RZ, 0x1f, R3 ;  /* 0x0000001fff007819 */ /* 0x000fc60000011403 */
[----:B------:R-:W0:Y:S01]  /*0500*/  F2I.U32.TRUNC.NTZ R11, R11 ;  /* 0x0000000b000b7305 */ /* 0x000e22000020f000 */
[----:B------:R-:W-:Y:S01]  /*0510*/  IMAD.IADD R9, R6, 0x1, -R9 ;  /* 0x0000000106097824 */ /* 0x000fe200078e0a09 */
[----:B------:R-:W-:-:S03]  /*0520*/  LEA.HI R0, R0, R3, RZ, 0x2 ;  /* 0x0000000300007211 */ /* 0x000fc600078f10ff */
[----:B------:R-:W-:Y:S01]  /*0530*/  IMAD R10, R10, 0x4, R9 ;  /* 0x000000040a0a7824 */ /* 0x000fe200078e0209 */
[----:B------:R-:W-:Y:S01]  /*0540*/  VOTEU.ALL UP0, P0 ;  /* 0x00000000003f7886 */ /* 0x000fe20000000000 */
[----:B------:R-:W-:Y:S01]  /*0550*/  LOP3.LUT R0, R0, 0xfffffffc, RZ, 0xc0, !PT ;  /* 0xfffffffc00007812 */ /* 0x000fe200078ec0ff */
[----:B------:R-:W-:Y:S01]  /*0560*/  VOTEU.ALL UP1, P0 ;  /* 0x00000000003f7886 */ /* 0x000fe20000020000 */
[C---:B------:R-:W-:Y:S01]  /*0570*/  IMAD.SHL.U32 R19, R10.reuse, 0x4, RZ ;  /* 0x000000040a137824 */ /* 0x040fe200078e00ff */
[----:B------:R-:W-:Y:S01]  /*0580*/  SHF.R.S32.HI R9, RZ, 0x1f, R10 ;  /* 0x0000001fff097819 */ /* 0x000fe2000001140a */
[----:B------:R-:W5:Y:S01]  /*0590*/  @!UP0 S2UR UR7, SR_CgaCtaId ;  /* 0x00000000000789c3 */ /* 0x000f620000008800 */
[----:B------:R-:W-:Y:S01]  /*05a0*/  IMAD.IADD R3, R3, 0x1, -R0 ;  /* 0x0000000103037824 */ /* 0x000fe200078e0a00 */
[----:B------:R-:W-:Y:S01]  /*05b0*/  @!UP0 UMOV UR6, 0x400 ;  /* 0x0000040000068882 */ /* 0x000fe20000000000 */
[----:B------:R-:W-:Y:S01]  /*05c0*/  LEA.HI R9, R9, R10, RZ, 0x2 ;  /* 0x0000000a09097211 */ /* 0x000fe200078f10ff */
[----:B0-----:R-:W-:Y:S01]  /*05d0*/  IMAD.MOV R15, RZ, RZ, -R11 ;  /* 0x000000ffff0f7224 */ /* 0x001fe200078e0a0b */
[----:B------:R-:W-:-:S02]  /*05e0*/  LOP3.LUT R19, R10, 0xc, R19, 0x78, !PT ;  /* 0x0000000c0a137812 */ /* 0x000fc400078e7813 */
[----:B------:R-:W-:Y:S01]  /*05f0*/  LOP3.LUT R11, R9, 0xfffffffc, RZ, 0xc0, !PT ;  /* 0xfffffffc090b7812 */ /* 0x000fe200078ec0ff */
[----:B--2---:R-:W-:Y:S01]  /*0600*/  IMAD R6, R12, R15, UR8 ;  /* 0x000000080c067e24 */ /* 0x004fe2000f8e020f */
[----:B-1----:R-:W-:Y:S01]  /*0610*/  I2FP.F32.U32 R12, R4 ;  /* 0x00000004000c7245 */ /* 0x002fe20000201000 */
[----:B------:R-:W0:Y:S01]  /*0620*/  LDC R9, c[0x0][0x148] ;  /* 0x00005200ff097b82 */ /* 0x000e220000000800 */
[----:B------:R-:W-:Y:S01]  /*0630*/  ISETP.NE.AND P1, PT, R3, 0x3, PT ;  /* 0x000000030300780c */ /* 0x000fe20003f25270 */
[----:B------:R-:W-:Y:S01]  /*0640*/  IMAD.IADD R11, R10, 0x1, -R11 ;  /* 0x000000010a0b7824 */ /* 0x000fe200078e0a0b */
[----:B---3--:R-:W-:Y:S01]  /*0650*/  ISETP.EQ.U32.AND P2, PT, R13, 0x1, PT ;  /* 0x000000010d00780c */ /* 0x008fe20003f42070 */
[----:B------:R-:W-:Y:S01]  /*0660*/  FMUL R12, R12, UR4 ;  /* 0x000000040c0c7c20 */ /* 0x000fe20008400000 */
[----:B------:R-:W-:Y:S01]  /*0670*/  UMOV UR4, 0x20 ;  /* 0x0000002000047882 */ /* 0x000fe20000000000 */
[----:B------:R-:W-:Y:S01]  /*0680*/  ISETP.EQ.OR P1, PT, R3, RZ, !P1 ;  /* 0x000000ff0300720c */ /* 0x000fe20004f22670 */
[----:B------:R-:W-:-:S04]  /*0690*/  @!UP0 UIADD3 UR4, -UR4, 0x100000, URZ ;  /* 0x0010000004048890 */ /* 0x000fc8000fffe13f */
[----:B------:R-:W-:Y:S02]  /*06a0*/  @!UP0 USHF.L.U32 UR5, UR4, 0xb, URZ ;  /* 0x0000000b04058899 */ /* 0x000fe4000800063f */
[----:B------:R-:W-:Y:S01]  /*06b0*/  @!UP0 USHF.L.U32 UR4, UR4, 0x1, URZ ;  /* 0x0000000104048899 */ /* 0x000fe2000800063f */
[----:B------:R-:W-:Y:S01]  /*06c0*/  ISETP.NE.AND P4, PT, R11, R6, PT ;  /* 0x000000060b00720c */ /* 0x000fe20003f85270 */
[----:B------:R-:W1:Y:S01]  /*06d0*/  F2I.U32.TRUNC.NTZ R12, R12 ;  /* 0x0000000c000c7305 */ /* 0x000e62000020f000 */
[----:B------:R-:W-:Y:S01]  /*06e0*/  ISETP.EQ.AND P1, PT, R2, RZ, P1 ;  /* 0x000000ff0200720c */ /* 0x000fe20000f22270 */
[----:B-----5:R-:W-:-:S03]  /*06f0*/  @!UP0 ULEA UR6, UR7, UR6, 0x18 ;  /* 0x0000000607068291 */ /* 0x020fc6000f8ec03f */
[----:B------:R-:W-:Y:S01]  /*0700*/  SEL R18, RZ, 0x1, !P1 ;  /* 0x00000001ff127807 */ /* 0x000fe20004800000 */
[----:B------:R-:W-:Y:S01]  /*0710*/  VOTEU.ALL UP0, P0 ;  /* 0x00000000003f7886 */ /* 0x000fe20000000000 */
[----:B------:R-:W-:Y:S01]  /*0720*/  LOP3.LUT P0, RZ, R8, 0x7, RZ, 0xc0, !PT ;  /* 0x0000000708ff7812 */ /* 0x000fe2000780c0ff */
[----:B------:R-:W-:-:S04]  /*0730*/  VIADD R8, R2, 0xffffffff ;  /* 0xffffffff02087836 */ /* 0x000fc80000000000 */
[----:B------:R-:W-:Y:S02]  /*0740*/  @P4 SHF.R.S32.HI R0, RZ, 0x1f, R19 ;  /* 0x0000001fff004819 */ /* 0x000fe40000011413 */
[----:B------:R-:W-:Y:S01]  /*0750*/  ISETP.LT.U32.AND P0, PT, R19, 0x10, !P0 ;  /* 0x000000101300780c */ /* 0x000fe20004701070 */
[----:B-1----:R-:W-:Y:S01]  /*0760*/  IMAD.MOV R23, RZ, RZ, -R12 ;  /* 0x000000ffff177224 */ /* 0x002fe200078e0a0c */
[----:B------:R-:W-:Y:S01]  /*0770*/  @P4 LEA.HI R0, R0, R19, RZ, 0x2 ;  /* 0x0000001300004211 */ /* 0x000fe200078f10ff */
[----:B------:R-:W1:Y:S02]  /*0780*/  FENCE.VIEW.ASYNC.S ;  /* 0x00000000000073c6 */ /* 0x000e640000000000 */
[----:B-1----:R1:W2:Y:S01]  /*0790*/  @!UP0 SYNCS.EXCH.64 URZ, [UR6+0x80], UR4 ;  /* 0x00008004063f85b2 */ /* 0x0022a20008000100 */
[----:B------:R-:W-:Y:S01]  /*07a0*/  ISETP.GE.U32.AND P6, PT, R8, 0x2, PT ;  /* 0x000000020800780c */ /* 0x000fe20003fc6070 */
[----:B0-----:R-:W-:Y:S01]  /*07b0*/  IMAD R11, R9, R23, R4 ;  /* 0x00000017090b7224 */ /* 0x001fe200078e0204 */
[----:B------:R-:W-:-:S02]  /*07c0*/  @P4 SHF.R.S32.HI R0, RZ, 0x2, R0 ;  /* 0x00000002ff004819 */ /* 0x000fc40000011400 */
[----:B------:R-:W-:Y:S02]  /*07d0*/  SEL R18, R18, 0x2, P6 ;  /* 0x0000000212127807 */ /* 0x000fe40003000000 */
[----:B------:R-:W-:Y:S02]  /*07e0*/  @P4 ISETP.NE.AND P5, PT, R0, R11, PT ;  /* 0x0000000b0000420c */ /* 0x000fe40003fa5270 */
[----:B------:R-:W-:Y:S02]  /*07f0*/  SEL R11, RZ, 0x1, !P0 ;  /* 0x00000001ff0b7807 */ /* 0x000fe40004000000 */
[----:B------:R-:W-:Y:S02]  /*0800*/  @P4 SEL R22, RZ, 0x1, P5 ;  /* 0x00000001ff164807 */ /* 0x000fe40002800000 */
[----:B------:R-:W-:Y:S02]  /*0810*/  LOP3.LUT R0, R95, 0x7f, RZ, 0xc0, !PT ;  /* 0x0000007f5f007812 */ /* 0x000fe400078ec0ff */
[----:B------:R-:W-:Y:S01]  /*0820*/  LOP3.LUT R22, R22, R11, RZ, 0xc0, !PT ;  /* 0x0000000b16167212 */ /* 0x000fe200078ec0ff */
[----:B------:R1:W0:Y:S01]  /*0830*/  @!UP1 SYNCS.EXCH.64 URZ, [UR6+0x88], UR4 ;  /* 0x00008804063f95b2 */ /* 0x0002220008000100 */
[----:B------:R-:W-:Y:S01]  /*0840*/  NOP ;  /* 0x0000000000007918 */ /* 0x000fe20000000000 */
[----:B-12---:R-:W-:Y:S05]  /*0850*/  @!P2 BRA `(.L_x_3) ;  /* 0x000000000008a947 */ /* 0x006fea0003800000 */
[----:B0---4-:R-:W-:Y:S01]  /*0860*/  UCGABAR_ARV ;  /* 0x00000000000079c7 */ /* 0x011fe20008000000 */
[----:B------:R-:W-:Y:S05]  /*0870*/  BRA `(.L_x_4) ;  /* 0x0000000000047947 */ /* 0x000fea0003800000 */
.L_x_3:
[----:B0---4-:R-:W-:Y:S01]  /*0880*/  NOP ;  /* 0x0000000000007918 */ /* 0x011fe20000000000 */
.L_x_4:
[----:B------:R-:W0:Y:S01]  /*0890*/  LDC R2, c[0x0][0x65c] ;  /* 0x00019700ff027b82 */ /* 0x000e220000000800 */
[----:B------:R-:W-:Y:S02]  /*08a0*/  IMAD.U32 R10, RZ, RZ, UR8 ;  /* 0x00000008ff0a7e24 */ /* 0x000fe4000f8e00ff */
[----:B------:R-:W-:Y:S01]  /*08b0*/  IMAD.MOV.U32 R11, RZ, RZ, RZ ;  /* 0x000000ffff0b7224 */ /* 0x000fe200078e00ff */
[----:B0-----:R-:W-:-:S04]  /*08c0*/  ISETP.NE.AND P1, PT, R2, 0x1, PT ;  /* 0x000000010200780c */ /* 0x001fc80003f25270 */
[----:B------:R-:W-:-:S09]  /*08d0*/  P2R R5, PR, RZ, 0x2 ;  /* 0x00000002ff057803 */ /* 0x000fd20000000000 */
[----:B------:R-:W0:Y:S01]  /*08e0*/  @P1 LDC R17, c[0x0][0x10] ;  /* 0x00000400ff111b82 */ /* 0x000e220000000800 */
[----:B------:R-:W-:Y:S02]  /*08f0*/  @P1 IMAD.MOV.U32 R5, RZ, RZ, RZ ;  /* 0x000000ffff051224 */ /* 0x000fe400078e00ff */
[----:B------:R-:W-:-:S05]  /*0900*/  @P1 IMAD.MOV.U32 R15, RZ, RZ, RZ ;  /* 0x000000ffff0f1224 */ /* 0x000fca00078e00ff */
[----:B------:R-:W1:Y:S01]  /*0910*/  @!P1 LDC R13, c[0x0][0xc] ;  /* 0x00000300ff0d9b82 */ /* 0x000e620000000800 */
[----:B------:R-:W-:Y:S01]  /*0920*/  ULDC UR4, c[0x0][0xc] ;  /* 0x0000030000047ab9 */ /* 0x000fe20000000800 */
[----:B------:R-:W-:Y:S01]  /*0930*/  ULDC UR5, c[0x0][0x10] ;  /* 0x0000040000057ab9 */ /* 0x000fe20000000800 */
[----:B------:R-:W-:Y:S01]  /*0940*/  ULDC UR6, c[0x0][0x14] ;  /* 0x0000050000067ab9 */ /* 0x000fe20000000800 */
[----:B------:R-:W-:-:S04]  /*0950*/  UIMAD.WIDE.U32 UR4, UR4, UR5, URZ ;  /* 0x00000005040472a5 */ /* 0x000fc8000f8e003f */
[----:B------:R-:W-:Y:S02]  /*0960*/  UIMAD.WIDE.U32 UR36, UR4, UR6, URZ ;  /* 0x00000006042472a5 */ /* 0x000fe4000f8e003f */
[----:B------:R-:W-:-:S04]  /*0970*/  UIMAD UR42, UR5, UR6, URZ ;  /* 0x00000006052a72a4 */ /* 0x000fc8000f8e023f */
[----:B------:R-:W-:Y:S01]  /*0980*/  UIADD3 UR42, UR37, UR42, URZ ;  /* 0x0000002a252a7290 */ /* 0x000fe2000fffe03f */
[----:B0-----:R-:W-:-:S04]  /*0990*/  @P1 IMAD.WIDE.U32 R16, R17, UR8, R4 ;  /* 0x0000000811101c25 */ /* 0x001fc8000f8e0004 */
[----:B------:R-:W-:Y:S02]  /*09a0*/  @P1 IMAD.IADD R17, R17, 0x1, R15 ;  /* 0x0000000111111824 */ /* 0x000fe400078e020f */
[----:B-1----:R-:W-:-:S04]  /*09b0*/  @!P1 IMAD.WIDE.U32 R10, R4, R13, R10 ;  /* 0x0000000d040a9225 */ /* 0x002fc800078e000a */
[----:B------:R-:W-:Y:S02]  /*09c0*/  @!P1 IMAD.MOV.U32 R16, RZ, RZ, R10 ;  /* 0x000000ffff109224 */ /* 0x000fe400078e000a */
[----:B------:R-:W-:Y:S01]  /*09d0*/  @!P1 IMAD.MOV.U32 R17, RZ, RZ, R11 ;  /* 0x000000ffff119224 */ /* 0x000fe200078e000b */
[----:B------:R-:W-:Y:S06]  /*09e0*/  @!P2 BRA `(.L_x_5) ;  /* 0x00000000000ca947 */ /* 0x000fec0003800000 */
[----:B------:R-:W-:Y:S01]  /*09f0*/  UCGABAR_WAIT ;  /* 0x0000000000007dc7 */ /* 0x000fe20008000000 */
[----:B------:R-:W-:Y:S01]  /*0a00*/  CCTL.IVALL ;  /* 0x00000000ff00798f */ /* 0x000fe20002000000 */
[----:B------:R-:W-:Y:S05]  /*0a10*/  BRA `(.L_x_6) ;  /* 0x0000000000047947 */ /* 0x000fea0003800000 */
.L_x_5:
[----:B------:R-:W-:Y:S06]  /*0a20*/  BAR.SYNC.DEFER_BLOCKING 0x0 ;  /* 0x0000000000007b1d */ /* 0x000fec0000010000 */
.L_x_6:
[----:B------:R-:W-:Y:S05]  /*0a30*/  @!P3 BRA `(.L_x_7) ;  /* 0x0000005c00c4b947 */ /* 0x000fea0003800000 */
[----:B------:R-:W-:-:S13]  /*0a40*/  ISETP.GT.U32.AND P0, PT, R8, 0x1, PT ;  /* 0x000000010800780c */ /* 0x000fda0003f04070 */
[----:B------:R-:W-:Y:S05]  /*0a50*/  @P0 EXIT ;  /* 0x000000000000094d */ /* 0x000fea0003800000 */
[----:B------:R-:W-:Y:S01]  /*0a60*/  ULDC.64 UR4, c[0x0][0x650] ;  /* 0x0001940000047ab9 */ /* 0x000fe20000000a00 */
[----:B------:R-:W-:Y:S01]  /*0a70*/  PRMT R3, RZ, 0x7610, R3 ;  /* 0x00007610ff037816 */ /* 0x000fe20000000003 */
[----:B------:R-:W-:Y:S01]  /*0a80*/  IMAD.MOV.U32 R103, RZ, RZ, -0x1 ;  /* 0xffffffffff677424 */ /* 0x000fe200078e00ff */
[----:B------:R-:W-:Y:S01]  /*0a90*/  ISETP.GE.U32.AND P0, PT, R16, UR4, PT ;  /* 0x0000000410007c0c */ /* 0x000fe2000bf06070 */
[----:B------:R-:W-:Y:S02]  /*0aa0*/  IMAD.MOV.U32 R100, RZ, RZ, -0x1 ;  /* 0xffffffffff647424 */ /* 0x000fe400078e00ff */
[----:B------:R-:W-:Y:S01]  /*0ab0*/  IMAD.MOV.U32 R101, RZ, RZ, -0x1 ;  /* 0xffffffffff657424 */ /* 0x000fe200078e00ff */
[----:B------:R-:W-:-:S13]  /*0ac0*/  ISETP.GE.U32.AND.EX P0, PT, R17, UR5, PT, P0 ;  /* 0x0000000511007c0c */ /* 0x000fda000bf06100 */
[----:B------:R-:W-:Y:S05]  /*0ad0*/  @P0 BRA `(.L_x_8) ;  /* 0x0000000400280947 */ /* 0x000fea0003800000 */
[----:B------:R-:W0:Y:S01]  /*0ae0*/  LDC.64 R24, c[0x0][0x628] ;  /* 0x00018a00ff187b82 */ /* 0x000e220000000a00 */
[----:B------:R-:W-:Y:S02]  /*0af0*/  IMAD.MOV.U32 R10, RZ, RZ, R16 ;  /* 0x000000ffff0a7224 */ /* 0x000fe400078e0010 */
[----:B------:R-:W-:-:S05]  /*0b00*/  IMAD.MOV.U32 R11, RZ, RZ, R17 ;  /* 0x000000ffff0b7224 */ /* 0x000fca00078e0011 */
[----:B------:R-:W1:Y:S08]  /*0b10*/  LDC R8, c[0x0][0x630] ;  /* 0x00018c00ff087b82 */ /* 0x000e700000000800 */
[----:B------:R-:W2:Y:S01]  /*0b20*/  LDC.64 R26, c[0x0][0x620] ;  /* 0x00018800ff1a7b82 */ /* 0x000ea20000000a00 */
[----:B0-----:R-:W-:-:S04]  /*0b30*/  ISETP.NE.U32.AND P0, PT, R24, RZ, PT ;  /* 0x000000ff1800720c */ /* 0x001fc80003f05070 */
[----:B------:R-:W-:-:S13]  /*0b40*/  ISETP.NE.AND.EX P0, PT, R25, RZ, PT, P0 ;  /* 0x000000ff1900720c */ /* 0x000fda0003f05300 */
[----:B-12---:R-:W-:Y:S05]  /*0b50*/  @!P0 BRA `(.L_x_9) ;  /* 0x0000000000288947 */ /* 0x006fea0003800000 */
[----:B------:R-:W0:Y:S02]  /*0b60*/  LDC R3, c[0x0][0x634] ;  /* 0x00018d00ff037b82 */ /* 0x000e240000000800 */
[----:B0-----:R-:W-:-:S05]  /*0b70*/  IADD3 R3, P0, R16, R3, RZ ;  /* 0x0000000310037210 */ /* 0x001fca0007f1e0ff */
[----:B------:R-:W-:-:S04]  /*0b80*/  IMAD.X R21, RZ, RZ, R17, P0 ;  /* 0x000000ffff157224 */ /* 0x000fc800000e0611 */
[----:B------:R-:W-:-:S04]  /*0b90*/  IMAD.WIDE.U32 R10, R21, R24, RZ ;  /* 0x00000018150a7225 */ /* 0x000fc800078e00ff */
[----:B------:R-:W-:-:S04]  /*0ba0*/  IMAD.WIDE.U32 R12, P0, R3, R25, R10 ;  /* 0x00000019030c7225 */ /* 0x000fc8000780000a */
[----:B------:R-:W-:-:S04]  /*0bb0*/  IMAD.WIDE.U32 R10, R3, R24, RZ ;  /* 0x00000018030a7225 */ /* 0x000fc800078e00ff */
[----:B------:R-:W-:Y:S01]  /*0bc0*/  IMAD.X R15, RZ, RZ, RZ, P0 ;  /* 0x000000ffff0f7224 */ /* 0x000fe200000e06ff */
[----:B------:R-:W-:Y:S01]  /*0bd0*/  IADD3 RZ, P0, R11, R12, RZ ;  /* 0x0000000c0bff7210 */ /* 0x000fe20007f1e0ff */
[----:B------:R-:W-:-:S04]  /*0be0*/  IMAD.MOV.U32 R14, RZ, RZ, R13 ;  /* 0x000000ffff0e7224 */ /* 0x000fc800078e000d */
[----:B------:R-:W-:-:S08]  /*0bf0*/  IMAD.WIDE.U32.X R10, R21, R25, R14, P0 ;  /* 0x00000019150a7225 */ /* 0x000fd000000e040e */
.L_x_9:
[----:B------:R-:W0:Y:S01]  /*0c00*/  LDC.64 R30, c[0x0][0x640] ;  /* 0x00019000ff1e7b82 */ /* 0x000e220000000a00 */
[-CC-:B------:R-:W-:Y:S01]  /*0c10*/  SHF.R.U64 R101, R10, R8.reuse, R11.reuse ;  /* 0x000000080a657219 */ /* 0x180fe2000000120b */
[----:B------:R-:W-:Y:S01]  /*0c20*/  IMAD R29, R9, R23, R4 ;  /* 0x00000017091d7224 */ /* 0x000fe200078e0204 */
[----:B------:R-:W-:Y:S01]  /*0c30*/  SHF.R.U32.HI R3, RZ, R8, R11 ;  /* 0x00000008ff037219 */ /* 0x000fe2000001160b */
[----:B------:R-:W-:Y:S01]  /*0c40*/  IMAD.MOV.U32 R23, RZ, RZ, 0x1 ;  /* 0x00000001ff177424 */ /* 0x000fe200078e00ff */
[----:B------:R-:W-:-:S03]  /*0c50*/  IADD3 R5, P0, RZ, -R101, RZ ;  /* 0x80000065ff057210 */ /* 0x000fc60007f1e0ff */
[----:B------:R-:W1:Y:S02]  /*0c60*/  LDC R12, c[0x0][0x618] ;  /* 0x00018600ff0c7b82 */ /* 0x000e640000000800 */
[----:B------:R-:W-:Y:S02]  /*0c70*/  IMAD.X R3, RZ, RZ, ~R3, P0 ;  /* 0x000000ffff037224 */ /* 0x000fe400000e0e03 */
[----:B------:R-:W-:-:S04]  /*0c80*/  IMAD.WIDE.U32 R10, R5, R26, R16 ;  /* 0x0000001a050a7225 */ /* 0x000fc800078e0010 */
[----:B------:R-:W2:Y:S01]  /*0c90*/  LDC R20, c[0x0][0x608] ;  /* 0x00018200ff147b82 */ /* 0x000ea20000000800 */
[----:B------:R-:W-:Y:S02]  /*0ca0*/  IMAD R8, R3, R26, RZ ;  /* 0x0000001a03087224 */ /* 0x000fe400078e02ff */
[----:B------:R-:W-:Y:S02]  /*0cb0*/  IMAD.MOV.U32 R3, RZ, RZ, -0x1 ;  /* 0xffffffffff037424 */ /* 0x000fe400078e00ff */
[----:B------:R-:W-:-:S03]  /*0cc0*/  IMAD R5, R5, R27, R8 ;  /* 0x0000001b05057224 */ /* 0x000fc600078e0208 */
[----:B------:R-:W3:Y:S01]  /*0cd0*/  LDC R28, c[0x0][0x658] ;  /* 0x00019600ff1c7b82 */ /* 0x000ee20000000800 */
[----:B------:R-:W-:Y:S01]  /*0ce0*/  IMAD.IADD R5, R11, 0x1, R5 ;  /* 0x000000010b057824 */ /* 0x000fe200078e0205 */
[----:B0-----:R-:W-:-:S04]  /*0cf0*/  ISETP.NE.U32.AND P0, PT, R30, RZ, PT ;  /* 0x000000ff1e00720c */ /* 0x001fc80003f05070 */
[----:B------:R-:W-:Y:S02]  /*0d00*/  ISETP.NE.AND.EX P0, PT, R31, RZ, PT, P0 ;  /* 0x000000ff1f00720c */ /* 0x000fe40003f05300 */
[----:B------:R-:W0:Y:S01]  /*0d10*/  LDC R24, c[0x0][0x600] ;  /* 0x00018000ff187b82 */ /* 0x000e220000000800 */
[-CC-:B-1----:R-:W-:Y:S02]  /*0d20*/  SHF.R.U64 R14, R10, R12.reuse, R5.reuse ;  /* 0x0000000c0a0e7219 */ /* 0x182fe40000001205 */
[----:B------:R-:W-:-:S05]  /*0d30*/  SHF.R.U32.HI R5, RZ, R12, R5 ;  /* 0x0000000cff057219 */ /* 0x000fca0000011605 */
[----:B------:R-:W1:Y:S01]  /*0d40*/  LDC R15, c[0x0][0x648] ;  /* 0x00019200ff0f7b82 */ /* 0x000e620000000800 */
[-CC-:B--2---:R-:W-:Y:S02]  /*0d50*/  SHF.R.U64 R27, R14, R20.reuse, R5.reuse ;  /* 0x000000140e1b7219 */ /* 0x184fe40000001205 */
[----:B------:R-:W-:-:S05]  /*0d60*/  SHF.R.U32.HI R5, RZ, R20, R5 ;  /* 0x00000014ff057219 */ /* 0x000fca0000011605 */
[----:B------:R-:W2:Y:S01]  /*0d70*/  LDC R21, c[0x0][0x638] ;  /* 0x00018e00ff157b82 */ /* 0x000ea20000000800 */
[-CC-:B---3--:R-:W-:Y:S02]  /*0d80*/  SHF.R.U64 R20, R27, R28.reuse, R5.reuse ;  /* 0x0000001c1b147219 */ /* 0x188fe40000001205 */
[-C--:B------:R-:W-:Y:S02]  /*0d90*/  SHF.L.U32 R3, R3, R28.reuse, RZ ;  /* 0x0000001c03037219 */ /* 0x080fe400000006ff */
[----:B------:R-:W-:Y:S01]  /*0da0*/  SHF.R.U32.HI R5, RZ, R28, R5 ;  /* 0x0000001cff057219 */ /* 0x000fe20000011605 */
[----:B------:R-:W-:Y:S01]  /*0db0*/  IMAD.MOV.U32 R4, RZ, RZ, R20 ;  /* 0x000000ffff047224 */ /* 0x000fe200078e0014 */
[----:B------:R-:W-:Y:S01]  /*0dc0*/  LOP3.LUT R12, RZ, R3, RZ, 0x33, !PT ;  /* 0x00000003ff0c7212 */ /* 0x000fe200078e33ff */
[----:B------:R-:W3:Y:S01]  /*0dd0*/  LDC R25, c[0x0][0x610] ;  /* 0x00018400ff197b82 */ /* 0x000ee20000000800 */
[----:B------:R-:W-:Y:S05]  /*0de0*/  @!P0 BRA `(.L_x_10) ;  /* 0x0000000000288947 */ /* 0x000fea0003800000 */
[----:B------:R-:W4:Y:S02]  /*0df0*/  LDC R3, c[0x0][0x64c] ;  /* 0x00019300ff037b82 */ /* 0x000f240000000800 */
[----:B----4-:R-:W-:-:S05]  /*0e00*/  IADD3 R3, P0, R20, R3, RZ ;  /* 0x0000000314037210 */ /* 0x010fca0007f1e0ff */
        /* <DEDUP_REMOVED lines=8> */
.L_x_10:
[----:B-1----:R-:W-:Y:S01]  /*0e90*/  SHF.R.U64 R4, R4, R15, R5 ;  /* 0x0000000f04047219 */ /* 0x002fe20000001205 */
[----:B0-----:R-:W-:Y:S01]  /*0ea0*/  VIADD R5, R24, 0xffffffff ;  /* 0xffffffff18057836 */ /* 0x001fe20000000000 */
[----:B------:R-:W-:Y:S02]  /*0eb0*/  SHF.L.U32 R3, R23, R28, RZ ;  /* 0x0000001c17037219 */ /* 0x000fe400000006ff */
[----:B------:R-:W-:Y:S01]  /*0ec0*/  LOP3.LUT R12, R27, R12, RZ, 0xc0, !PT ;  /* 0x0000000c1b0c7212 */ /* 0x000fe200078ec0ff */
[----:B------:R-:W-:Y:S01]  /*0ed0*/  IMAD.MOV R8, RZ, RZ, -R4 ;  /* 0x000000ffff087224 */ /* 0x000fe200078e0a04 */
[----:B------:R-:W-:Y:S02]  /*0ee0*/  SEL R6, R6, R29, !P1 ;  /* 0x0000001d06067207 */ /* 0x000fe40004800000 */
[----:B------:R-:W-:Y:S01]  /*0ef0*/  LOP3.LUT R5, R14, R5, RZ, 0xc0, !PT ;  /* 0x000000050e057212 */ /* 0x000fe200078ec0ff */
[----:B------:R-:W-:Y:S02]  /*0f00*/  IMAD R9, R3, R4, R12 ;  /* 0x0000000403097224 */ /* 0x000fe400078e020c */
[----:B--2---:R-:W-:-:S02]  /*0f10*/  IMAD R3, R8, R21, R20 ;  /* 0x0000001508037224 */ /* 0x004fc400078e0214 */
[----:B---3--:R-:W-:Y:S02]  /*0f20*/  IMAD R6, R9, R25, R6 ;  /* 0x0000001909067224 */ /* 0x008fe400078e0206 */
[----:B------:R-:W-:Y:S02]  /*0f30*/  IMAD R103, R3, R24, R5 ;  /* 0x0000001803677224 */ /* 0x000fe400078e0205 */
[----:B------:R-:W-:-:S03]  /*0f40*/  IMAD.MOV.U32 R4, RZ, RZ, 0x1 ;  /* 0x00000001ff047424 */ /* 0x000fc600078e00ff */
[----:B------:R-:W-:Y:S02]  /*0f50*/  SEL R100, R103, R6, !P1 ;  /* 0x0000000667647207 */ /* 0x000fe40004800000 */
[----:B------:R-:W-:Y:S02]  /*0f60*/  PRMT R3, R4, 0x7610, R3 ;  /* 0x0000761004037816 */ /* 0x000fe40000000003 */
[----:B------:R-:W-:-:S07]  /*0f70*/  SEL R103, R6, R103, !P1 ;  /* 0x0000006706677207 */ /* 0x000fce0004800000 */
.L_x_8:
[----:B------:R-:W-:-:S08]  /*0f80*/  NOP ;  /* 0x0000000000007918 */ /* 0x000fd00000000000 */
[----:B------:R-:W0:Y:S02]  /*0f90*/  USETMAXREG.TRY_ALLOC.CTAPOOL UP0, 0xe8 ;  /* 0x000000e8000079c8 */ /* 0x000e240008000600 */
[----:B0-----:R-:W-:-:S13]  /*0fa0*/  PLOP3.LUT P0, PT, PT, PT, UP0, 0x80, 0x0 ;  /* 0x000000000000781c */ /* 0x001fda0003f0f008 */
[----:B------:R-:W-:Y:S05]  /*0fb0*/  @!P0 BRA `(.L_x_8) ;  /* 0xfffffffc00f08947 */ /* 0x000fea000383ffff */
[----:B------:R-:W-:Y:S01]  /*0fc0*/  ULDC.64 UR4, c[0x0][0x598] ;  /* 0x0001660000047ab9 */ /* 0x000fe20000000a00 */
[----:B------:R-:W-:Y:S01]  /*0fd0*/  ULDC.64 UR38, c[0x0][0x208] ;  /* 0x0000820000267ab9 */ /* 0x000fe20000000a00 */
[----:B------:R-:W-:-:S04]  /*0fe0*/  ISETP.NE.U32.AND P0, PT, RZ, UR4, PT ;  /* 0x00000004ff007c0c */ /* 0x000fc8000bf05070 */
[----:B------:R-:W-:-:S13]  /*0ff0*/  ISETP.NE.AND.EX P0, PT, RZ, UR5, PT, P0 ;  /* 0x00000005ff007c0c */ /* 0x000fda000bf05300 */
[----:B------:R-:W-:Y:S05]  /*1000*/  @!P0 BRA `(.L_x_11) ;  /* 0x00000000001c8947 */ /* 0x000fea0003800000 */
[----:B------:R-:W0:Y:S02]  /*1010*/  LDC.64 R4, c[0x0][0x598] ;  /* 0x00016600ff047b82 */ /* 0x000e240000000a00 */
[----:B0-----:R-:W2:Y:S02]  /*1020*/  LDG.E.64 R4, desc[UR38][R4.64] ;  /* 0x0000002604047981 */ /* 0x001ea4000c1e1b00 */
[----:B--2---:R-:W-:-:S04]  /*1030*/  ISETP.NE.U32.AND P0, PT, R4, RZ, PT ;  /* 0x000000ff0400720c */ /* 0x004fc80003f05070 */
[----:B------:R-:W-:-:S13]  /*1040*/  ISETP.NE.AND.EX P0, PT, R5, RZ, PT, P0 ;  /* 0x000000ff0500720c */ /* 0x000fda0003f05300 */
[----:B------:R-:W-:Y:S05]  /*1050*/  @!P0 BRA `(.L_x_11) ;  /* 0x0000000000088947 */ /* 0x000fea0003800000 */
[----:B------:R0:W5:Y:S01]  /*1060*/  LD.E R23, desc[UR38][R4.64] ;  /* 0x0000002604177980 */ /* 0x000162000c101900 */
[----:B------:R-:W-:Y:S05]  /*1070*/  BRA `(.L_x_12) ;  /* 0x0000000000247947 */ /* 0x000fea0003800000 */
.L_x_11:
[----:B------:R-:W-:Y:S02]  /*1080*/  ULDC.64 UR4, c[0x0][0x588] ;  /* 0x0001620000047ab9 */ /* 0x000fe40000000a00 */
[----:B------:R-:W-:-:S04]  /*1090*/  ISETP.NE.U32.AND P0, PT, RZ, UR4, PT ;  /* 0x00000004ff007c0c */ /* 0x000fc8000bf05070 */
[----:B------:R-:W-:-:S13]  /*10a0*/  ISETP.NE.AND.EX P0, PT, RZ, UR5, PT, P0 ;  /* 0x00000005ff007c0c */ /* 0x000fda000bf05300 */
[----:B------:R-:W-:Y:S05]  /*10b0*/  @!P0 BRA `(.L_x_13) ;  /* 0x00000000000c8947 */ /* 0x000fea0003800000 */
[----:B------:R-:W0:Y:S02]  /*10c0*/  LDC.64 R4, c[0x0][0x588] ;  /* 0x00016200ff047b82 */ /* 0x000e240000000a00 */
[----:B0-----:R1:W5:Y:S01]  /*10d0*/  LDG.E R23, desc[UR38][R4.64] ;  /* 0x0000002604177981 */ /* 0x001362000c1e1900 */
[----:B------:R-:W-:Y:S05]  /*10e0*/  BRA `(.L_x_12) ;  /* 0x0000000000087947 */ /* 0x000fea0003800000 */
.L_x_13:
[----:B------:R-:W-:Y:S02]  /*10f0*/  ULDC UR4, c[0x0][0x580] ;  /* 0x0001600000047ab9 */ /* 0x000fe40000000800 */
[----:B------:R-:W-:-:S07]  /*1100*/  IMAD.U32 R23, RZ, RZ, UR4 ;  /* 0x00000004ff177e24 */ /* 0x000fce000f8e00ff */
.L_x_12:
[----:B------:R-:W-:Y:S02]  /*1110*/  ULDC.64 UR4, c[0x0][0x5a0] ;  /* 0x0001680000047ab9 */ /* 0x000fe40000000a00 */
[----:B------:R-:W-:-:S04]  /*1120*/  ISETP.NE.U32.AND P0, PT, RZ, UR4, PT ;  /* 0x00000004ff007c0c */ /* 0x000fc8000bf05070 */
[----:B------:R-:W-:-:S13]  /*1130*/  ISETP.NE.AND.EX P0, PT, RZ, UR5, PT, P0 ;  /* 0x00000005ff007c0c */ /* 0x000fda000bf05300 */
[----:B------:R-:W-:Y:S05]  /*1140*/  @!P0 BRA `(.L_x_14) ;  /* 0x00000000001c8947 */ /* 0x000fea0003800000 */
[----:B01----:R-:W0:Y:S02]  /*1150*/  LDC.64 R4, c[0x0][0x5a0] ;  /* 0x00016800ff047b82 */ /* 0x003e240000000a00 */
[----:B0-----:R-:W2:Y:S02]  /*1160*/  LDG.E.64 R4, desc[UR38][R4.64] ;  /* 0x0000002604047981 */ /* 0x001ea4000c1e1b00 */
[----:B--2---:R-:W-:-:S04]  /*1170*/  ISETP.NE.U32.AND P0, PT, R4, RZ, PT ;  /* 0x000000ff0400720c */ /* 0x004fc80003f05070 */
[----:B------:R-:W-:-:S13]  /*1180*/  ISETP.NE.AND.EX P0, PT, R5, RZ, PT, P0 ;  /* 0x000000ff0500720c */ /* 0x000fda0003f05300 */
[----:B------:R-:W-:Y:S05]  /*1190*/  @!P0 BRA `(.L_x_14) ;  /* 0x0000000000088947 */ /* 0x000fea0003800000 */
[----:B------:R0:W5:Y:S01]  /*11a0*/  LD.E R90, desc[UR38][R4.64] ;  /* 0x00000026045a7980 */ /* 0x000162000c101900 */
[----:B------:R-:W-:Y:S05]  /*11b0*/  BRA `(.L_x_15) ;  /* 0x0000000000247947 */ /* 0x000fea0003800000 */
.L_x_14:
[----:B------:R-:W-:Y:S02]  /*11c0*/  ULDC.64 UR4, c[0x0][0x590] ;  /* 0x0001640000047ab9 */ /* 0x000fe40000000a00 */
[----:B------:R-:W-:-:S04]  /*11d0*/  ISETP.NE.U32.AND P0, PT, RZ, UR4, PT ;  /* 0x00000004ff007c0c */ /* 0x000fc8000bf05070 */
[----:B------:R-:W-:-:S13]  /*11e0*/  ISETP.NE.AND.EX P0, PT, RZ, UR5, PT, P0 ;  /* 0x00000005ff007c0c */ /* 0x000fda000bf05300 */
[----:B------:R-:W-:Y:S05]  /*11f0*/  @!P0 BRA `(.L_x_16) ;  /* 0x00000000000c8947 */ /* 0x000fea0003800000 */
[----:B------:R-:W2:Y:S02]  /*1200*/  LDC.64 R90, c[0x0][0x590] ;  /* 0x00016400ff5a7b82 */ /* 0x000ea40000000a00 */
[----:B--2---:R2:W5:Y:S01]  /*1210*/  LDG.E R90, desc[UR38][R90.64] ;  /* 0x000000265a5a7981 */ /* 0x004562000c1e1900 */
[----:B------:R-:W-:Y:S05]  /*1220*/  BRA `(.L_x_15) ;  /* 0x0000000000087947 */ /* 0x000fea0003800000 */
.L_x_16:
[----:B------:R-:W-:Y:S02]  /*1230*/  ULDC UR4, c[0x0][0x584] ;  /* 0x0001610000047ab9 */ /* 0x000fe40000000800 */
[----:B------:R-:W-:-:S07]  /*1240*/  IMAD.U32 R90, RZ, RZ, UR4 ;  /* 0x00000004ff5a7e24 */ /* 0x000fce000f8e00ff */
.L_x_15:
[----:B------:R-:W-:-:S13]  /*1250*/  LOP3.LUT P0, RZ, R3, 0xff, RZ, 0xc0, !PT ;  /* 0x000000ff03ff7812 */ /* 0x000fda000780c0ff */
[----:B------:R-:W-:Y:S05]  /*1260*/  @!P0 EXIT ;  /* 0x000000000000894d */ /* 0x000fea0003800000 */
[----:B------:R-:W3:Y:S01]  /*1270*/  LDC R93, c[0x0][0x658] ;  /* 0x00019600ff5d7b82 */ /* 0x000ee20000000800 */
[----:B------:R-:W-:Y:S01]  /*1280*/  LOP3.LUT R7, R7, 0x1, RZ, 0xc0, !PT ;  /* 0x0000000107077812 */ /* 0x000fe200078ec0ff */
[----:B------:R-:W-:Y:S01]  /*1290*/  ULDC.64 UR6, c[0x0][0x288] ;  /* 0x0000a20000067ab9 */ /* 0x000fe20000000a00 */
[----:B------:R-:W-:Y:S01]  /*12a0*/  SHF.R.U32.HI R3, RZ, 0x2, R95 ;  /* 0x00000002ff037819 */ /* 0x000fe2000001165f */
[----:B------:R-:W-:Y:S01]  /*12b0*/  UIADD3 UR4, UR7, 0x3f, URZ ;  /* 0x0000003f07047890 */ /* 0x000fe2000fffe03f */
[----:B------:R-:W-:Y:S01]  /*12c0*/  SHF.R.U32.HI R0, RZ, 0x1, R0 ;  /* 0x00000001ff007819 */ /* 0x000fe20000011600 */
[----:B------:R-:W-:Y:S01]  /*12d0*/  IMAD.SHL.U32 R88, R7, 0x40, RZ ;  /* 0x0000004007587824 */ /* 0x000fe200078e00ff */
[----:B------:R-:W-:Y:S01]  /*12e0*/  LOP3.LUT R3, R3, 0x7, RZ, 0xc0, !PT ;  /* 0x0000000703037812 */ /* 0x000fe200078ec0ff */
[----:B------:R-:W4:Y:S01]  /*12f0*/  LDC.64 R8, c[0x0][0x5c8] ;  /* 0x00017200ff087b82 */ /* 0x000f220000000a00 */
[----:B------:R-:W-:Y:S01]  /*1300*/  USHF.R.S32.HI UR5, URZ, 0x1f, UR4 ;  /* 0x0000001f3f057899 */ /* 0x000fe20008011404 */
[----:B------:R-:W-:Y:S01]  /*1310*/  LOP3.LUT R0, R0, 0x30, RZ, 0xc0, !PT ;  /* 0x0000003000007812 */ /* 0x000fe200078ec0ff */
[----:B------:R-:W-:Y:S01]  /*1320*/  IMAD.MOV.U32 R6, RZ, RZ, 0x1 ;  /* 0x00000001ff067424 */ /* 0x000fe200078e00ff */
[--C-:B------:R-:W-:Y:S01]  /*1330*/  LOP3.LUT R88, R88, 0x40, R3.reuse, 0xe2, !PT ;  /* 0x0000004058587812 */ /* 0x100fe200078ee203 */
[----:B------:R-:W-:Y:S01]  /*1340*/  ULEA.HI UR5, UR5, UR4, URZ, 0x6 ;  /* 0x0000000405057291 */ /* 0x000fe2000f8f303f */
[-C--:B01----:R-:W-:Y:S01]  /*1350*/  IADD3 R4, RZ, -R0.reuse, -R3 ;  /* 0x80000000ff047210 */ /* 0x083fe20007ffe803 */
[----:B------:R-:W-:Y:S01]  /*1360*/  IMAD.U32 R5, RZ, RZ, UR6 ;  /* 0x00000006ff057e24 */ /* 0x000fe2000f8e00ff */
[----:B------:R-:W0:Y:S01]  /*1370*/  LDC R97, c[0x0][0x600] ;  /* 0x00018000ff617b82 */ /* 0x000e220000000800 */
[----:B------:R-:W-:Y:S01]  /*1380*/  LOP3.LUT R88, R88, R0, RZ, 0xfc, !PT ;  /* 0x0000000058587212 */ /* 0x000fe200078efcff */
[----:B------:R-:W-:Y:S01]  /*1390*/  IMAD.MOV.U32 R0, RZ, RZ, -0x1 ;  /* 0xffffffffff007424 */ /* 0x000fe200078e00ff */
[----:B------:R-:W-:Y:S01]  /*13a0*/  USHF.R.S32.HI UR43, URZ, 0x6, UR5 ;  /* 0x000000063f2b7899 */ /* 0x000fe20008011405 */
[----:B------:R-:W-:Y:S01]  /*13b0*/  LOP3.LUT R94, R95, 0x3, RZ, 0xc0, !PT ;  /* 0x000000035f5e7812 */ /* 0x000fe200078ec0ff */
[----:B------:R-:W-:Y:S01]  /*13c0*/  IMAD R4, R7, -0x40, R4 ;  /* 0xffffffc007047824 */ /* 0x000fe200078e0204 */
[C---:B------:R-:W-:Y:S01]  /*13d0*/  LOP3.LUT R96, R95.reuse, 0x80, RZ, 0xc0, !PT ;  /* 0x000000805f607812 */ /* 0x040fe200078ec0ff */
[----:B------:R-:W-:Y:S01]  /*13e0*/  UISETP.LT.AND UP0, UPT, UR43, 0x1, UPT ;  /* 0x000000012b00788c */ /* 0x000fe2000bf01270 */
[-C--:B---3--:R-:W-:Y:S01]  /*13f0*/  SHF.L.U32 R0, R0, R93.reuse, RZ ;  /* 0x0000005d00007219 */ /* 0x088fe200000006ff */
[----:B------:R-:W-:Y:S01]  /*1400*/  ULDC UR4, c[0x0][0x284] ;  /* 0x0000a10000047ab9 */ /* 0x000fe20000000800 */
[----:B------:R-:W-:Y:S01]  /*1410*/  IMAD R94, R94, -0x2, R5 ;  /* 0xfffffffe5e5e7824 */ /* 0x000fe200078e0205 */
[----:B------:R-:W-:Y:S01]  /*1420*/  USEL UR44, UR43, 0x1, UP0 ;  /* 0x000000012b2c7887 */ /* 0x000fe20008000000 */
[----:B------:R-:W-:Y:S01]  /*1430*/  SHF.L.U32 R93, R6, R93, RZ ;  /* 0x0000005d065d7219 */ /* 0x000fe200000006ff */
[----:B------:R-:W-:Y:S01]  /*1440*/  IMAD.SHL.U32 R95, R95, 0x2, RZ ;  /* 0x000000025f5f7824 */ /* 0x000fe200078e00ff */
[----:B------:R-:W-:Y:S01]  /*1450*/  LOP3.LUT R102, R18, 0x1, RZ, 0xfc, !PT ;  /* 0x0000000112667812 */ /* 0x000fe200078efcff */
[----:B------:R-:W-:Y:S01]  /*1460*/  VIADD R99, R4, UR4 ;  /* 0x0000000404637c36 */ /* 0x000fe20008000000 */
[C---:B----4-:R-:W-:Y:S01]  /*1470*/  SHF.L.U64.HI R92, R8.reuse, 0x3, R9 ;  /* 0x00000003085c7819 */ /* 0x050fe20000010209 */
[----:B--2---:R-:W-:Y:S01]  /*1480*/  IMAD.SHL.U32 R91, R8, 0x8, RZ ;  /* 0x00000008085b7824 */ /* 0x004fe200078e00ff */
[----:B------:R-:W-:Y:S01]  /*1490*/  SHF.R.U32.HI R96, RZ, 0x7, R96 ;  /* 0x00000007ff607819 */ /* 0x000fe20000011660 */
[----:B------:R-:W-:Y:S01]  /*14a0*/  IMAD.MOV.U32 R89, RZ, RZ, RZ ;  /* 0x000000ffff597224 */ /* 0x000fe200078e00ff */
[----:B------:R-:W-:Y:S01]  /*14b0*/  LOP3.LUT R98, RZ, R0, RZ, 0x33, !PT ;  /* 0x00000000ff627212 */ /* 0x000fe200078e33ff */
[----:B------:R-:W-:Y:S01]  /*14c0*/  UIADD3 UR44, UR43, -UR44, URZ ;  /* 0x8000002c2b2c7290 */ /* 0x000fe2000fffe03f */
[----:B------:R-:W-:Y:S01]  /*14d0*/  UMOV UR40, URZ ;  /* 0x0000003f00287c82 */ /* 0x000fe20008000000 */
[----:B0-----:R-:W-:Y:S01]  /*14e0*/  VIADD R97, R97, 0xffffffff ;  /* 0xffffffff61617836 */ /* 0x001fe20000000000 */
[----:B------:R-:W-:-:S09]  /*14f0*/  UMOV UR41, URZ ;  /* 0x0000003f00297c82 */ /* 0x000fd20008000000 */
.L_x_164:
[----:B0-----:R-:W0:Y:S01]  /*1500*/  SHFL.IDX PT, R0, R96, RZ, 0x1f ;  /* 0x00001fff60007589 */ /* 0x001e2200000e0000 */
[----:B-1----:R-:W1:Y:S01]  /*1510*/  S2UR UR7, SR_CgaCtaId ;  /* 0x00000000000779c3 */ /* 0x002e620000008800 */
[----:B------:R-:W-:Y:S01]  /*1520*/  UMOV UR6, 0x400 ;  /* 0x0000040000067882 */ /* 0x000fe20000000000 */
[----:B0-----:R-:W-:Y:S01]  /*1530*/  R2UR UR4, R0 ;  /* 0x00000000000472ca */ /* 0x001fe200000e0000 */
[----:B-1----:R-:W-:-:S12]  /*1540*/  ULEA UR6, UR7, UR6, 0x18 ;  /* 0x0000000607067291 */ /* 0x002fd8000f8ec03f */
[----:B------:R-:W-:-:S04]  /*1550*/  ULEA.HI UR5, UR4, UR4, URZ, 0x1 ;  /* 0x0000000404057291 */ /* 0x000fc8000f8f083f */
[----:B------:R-:W-:-:S04]  /*1560*/  ULOP3.LUT UR5, UR5, 0x7fffe, URZ, 0xc0, !UPT ;  /* 0x0007fffe05057892 */ /* 0x000fc8000f8ec03f */
[----:B------:R-:W-:-:S03]  /*1570*/  UIADD3 UR5, UR4, -UR5, URZ ;  /* 0x8000000504057290 */ /* 0x000fc6000fffe03f */
[----:B------:R-:W-:Y:S01]  /*1580*/  ULDC UR4, c[0x0][0x28c] ;  /* 0x0000a30000047ab9 */ /* 0x000fe20000000800 */
[----:B------:R-:W-:Y:S01]  /*1590*/  ULEA UR5, UR5, UR6, 0xd ;  /* 0x0000000605057291 */ /* 0x000fe2000f8e683f */
[----:B------:R-:W-:-:S03]  /*15a0*/  ISETP.LT.AND P0, PT, RZ, UR4, PT ;  /* 0x00000004ff007c0c */ /* 0x000fc6000bf01270 */
[----:B------:R-:W-:-:S04]  /*15b0*/  UIADD3 UR5, UR5, 0x180, URZ ;  /* 0x0000018005057890 */ /* 0x000fc8000fffe03f */
[----:B------:R-:W-:-:S04]  /*15c0*/  USHF.R.U32.HI UR5, URZ, 0x4, UR5 ;  /* 0x000000043f057899 */ /* 0x000fc80008011605 */
[----:B------:R-:W-:-:S04]  /*15d0*/  ULOP3.LUT UR5, UR5, 0x3fff, URZ, 0xc0, !UPT ;  /* 0x00003fff05057892 */ /* 0x000fc8000f8ec03f */
[----:B------:R-:W-:Y:S01]  /*15e0*/  ULOP3.LUT UR45, UR5, 0x10000, URZ, 0xfc, !UPT ;  /* 0x00010000052d7892 */ /* 0x000fe2000f8efc3f */
[----:B--2345:R-:W-:Y:S11]  /*15f0*/  @P0 BRA `(.L_x_17) ;  /* 0x0000000000400947 */ /* 0x03cff60003800000 */
[----:B------:R-:W-:Y:S01]  /*1600*/  MOV R0, 0x0 ;  /* 0x0000000000007802 */ /* 0x000fe20000000f00 */
[----:B------:R-:W-:Y:S01]  /*1610*/  ULDC.64 UR4, c[0x4][0x68] ;  /* 0x01001a0000047ab9 */ /* 0x000fe20000000a00 */
[----:B------:R-:W-:Y:S01]  /*1620*/  ULDC.64 UR6, c[0x4][0x8] ;  /* 0x0100020000067ab9 */ /* 0x000fe20000000a00 */
[----:B------:R-:W-:Y:S01]  /*1630*/  IMAD.U32 R4, RZ, RZ, UR4 ;  /* 0x00000004ff047e24 */ /* 0x000fe2000f8e00ff */
[----:B------:R0:W1:Y:S01]  /*1640*/  LDC.64 R14, c[0x4][R0] ;  /* 0x01000000000e7b82 */ /* 0x0000620000000a00 */
[----:B------:R-:W-:Y:S01]  /*1650*/  IMAD.U32 R5, RZ, RZ, UR5 ;  /* 0x00000005ff057e24 */ /* 0x000fe2000f8e00ff */
[----:B------:R-:W-:Y:S01]  /*1660*/  ULDC.64 UR4, c[0x4][0x70] ;  /* 0x01001c0000047ab9 */ /* 0x000fe20000000a00 */
[----:B------:R-:W-:Y:S02]  /*1670*/  IMAD.U32 R10, RZ, RZ, UR6 ;  /* 0x00000006ff0a7e24 */ /* 0x000fe4000f8e00ff */
[----:B------:R-:W-:Y:S02]  /*1680*/  IMAD.U32 R6, RZ, RZ, UR4 ;  /* 0x00000004ff067e24 */ /* 0x000fe4000f8e00ff */
[----:B------:R-:W-:-:S02]  /*1690*/  IMAD.U32 R7, RZ, RZ, UR5 ;  /* 0x00000005ff077e24 */ /* 0x000fc4000f8e00ff */
[----:B------:R-:W-:Y:S02]  /*16a0*/  IMAD.U32 R11, RZ, RZ, UR7 ;  /* 0x00000007ff0b7e24 */ /* 0x000fe4000f8e00ff */
[----:B------:R-:W-:Y:S02]  /*16b0*/  IMAD.MOV.U32 R8, RZ, RZ, 0x1e1 ;  /* 0x000001e1ff087424 */ /* 0x000fe400078e00ff */
[----:B------:R-:W-:Y:S02]  /*16c0*/  IMAD.MOV.U32 R12, RZ, RZ, 0x1 ;  /* 0x00000001ff0c7424 */ /* 0x000fe400078e00ff */
[----:B0-----:R-:W-:-:S07]  /*16d0*/  IMAD.MOV.U32 R13, RZ, RZ, RZ ;  /* 0x000000ffff0d7224 */ /* 0x001fce00078e00ff */
[----:B------:R-:W-:-:S07]  /*16e0*/  LEPC R20, `(.L_x_17) ;  /* 0x000000001014794e */ /* 0x000fce0000000000 */
[----:B-1---5:R-:W-:Y:S05]  /*16f0*/  CALL.ABS.NOINC R14 ;  /* 0x000000000e007343 */ /* 0x022fea0003c00000 */
.L_x_17:
[----:B------:R-:W-:-:S13]  /*1700*/  ISETP.NE.AND P0, PT, R102, 0x3, PT ;  /* 0x000000036600780c */ /* 0x000fda0003f05270 */
[----:B------:R-:W-:Y:S05]  /*1710*/  @!P0 BRA `(.L_x_18) ;  /* 0x0000000000048947 */ /* 0x000fea0003800000 */
[----:B------:R-:W-:Y:S01]  /*1720*/  BPT.TRAP 0x1 ;  /* 0x000000040000795c */ /* 0x000fe20000300000 */
.L_x_18:
[----:B------:R-:W0:Y:S01]  /*1730*/  S2UR UR5, SR_CgaCtaId ;  /* 0x00000000000579c3 */ /* 0x000e220000008800 */
[----:B------:R-:W-:Y:S01]  /*1740*/  UMOV UR4, 0x400 ;  /* 0x0000040000047882 */ /* 0x000fe20000000000 */
[----:B------:R-:W-:Y:S02]  /*1750*/  IMAD.U32 R0, RZ, RZ, UR40 ;  /* 0x00000028ff007e24 */ /* 0x000fe4000f8e00ff */
[----:B------:R-:W-:-:S03]  /*1760*/  IMAD.U32 R3, RZ, RZ, UR41 ;  /* 0x00000029ff037e24 */ /* 0x000fc6000f8e00ff */
[----:B------:R-:W-:Y:S01]  /*1770*/  SHF.L.U32 R0, R0, 0x1f, RZ ;  /* 0x0000001f00007819 */ /* 0x000fe200000006ff */
[----:B0-----:R-:W-:-:S06]  /*1780*/  ULEA UR4, UR5, UR4, 0x18 ;  /* 0x0000000405047291 */ /* 0x001fcc000f8ec03f */
[----:B------:R-:W-:-:S04]  /*1790*/  IMAD.U32 R6, RZ, RZ, UR4 ;  /* 0x00000004ff067e24 */ /* 0x000fc8000f8e00ff */
[----:B------:R-:W-:-:S04]  /*17a0*/  IMAD R3, R3, 0x8, R6 ;  /* 0x0000000803037824 */ /* 0x000fc800078e0206 */
[----:B------:R0:W1:Y:S01]  /*17b0*/  SYNCS.PHASECHK.TRANS64.TRYWAIT P1, [R3+URZ], R0 ;  /* 0x00000000030075a7 */ /* 0x000062000802017f */
[----:B------:R-:W-:Y:S05]  /*17c0*/  @!P0 BRA `(.L_x_19) ;  /* 0x0000000000048947 */ /* 0x000fea0003800000 */
[----:B------:R-:W-:Y:S01]  /*17d0*/  BPT.TRAP 0x1 ;  /* 0x000000040000795c */ /* 0x000fe20000300000 */
.L_x_19:
[----:B------:R-:W-:-:S05]  /*17e0*/  IMAD.U32 R4, RZ, RZ, UR44 ;  /* 0x0000002cff047e24 */ /* 0x000fca000f8e00ff */
[----:B------:R-:W-:Y:S01]  /*17f0*/  ISETP.GE.AND P2, PT, R4, 0x1, PT ;  /* 0x000000010400780c */ /* 0x000fe20003f46270 */
[----:B-1----:R-:W-:-:S12]  /*1800*/  @P1 BRA `(.L_x_20) ;  /* 0x0000000000081947 */ /* 0x002fd80003800000 */
[----:B------:R-:W1:Y:S02]  /*1810*/  SYNCS.PHASECHK.TRANS64.TRYWAIT P1, [R3+URZ], R0 ;  /* 0x00000000030075a7 */ /* 0x000e64000802017f */
[----:B-1----:R-:W-:Y:S05]  /*1820*/  @!P1 BRA `(.L_x_21) ;  /* 0x00000068005c9947 */ /* 0x002fea0003800000 */
.L_x_20:
[----:B------:R-:W-:Y:S05]  /*1830*/  WARPSYNC.ALL ;  /* 0x0000000000007948 */ /* 0x000fea0003800000 */
[----:B------:R-:W-:Y:S01]  /*1840*/  R2UR UR4, R6 ;  /* 0x00000000060472ca */ /* 0x000fe200000e0000 */
[----:B------:R-:W-:Y:S01]  /*1850*/  ULEA UR5, UR41, UR45, 0xa ;  /* 0x0000002d29057291 */ /* 0x000fe2000f8e503f */
[----:B------:R-:W-:Y:S01]  /*1860*/  WARPGROUP.ARRIVE ;  /* 0x00000000000079c5 */ /* 0x000fe20000000000 */
[----:B------:R-:W-:Y:S01]  /*1870*/  UMOV UR9, 0x40000040 ;  /* 0x4000004000097882 */ /* 0x000fe20000000000 */
[----:B------:R-:W-:-:S04]  /*1880*/  UMOV UR11, 0x40000040 ;  /* 0x40000040000b7882 */ /* 0x000fc80000000000 */
[----:B------:R-:W-:-:S05]  /*1890*/  UMOV UR8, UR5 ;  /* 0x0000000500087c82 */ /* 0x000fca0008000000 */
[----:B------:R-:W-:-:S04]  /*18a0*/  UIADD3 UR4, UR4, 0x1c180, URZ ;  /* 0x0001c18004047890 */ /* 0x000fc8000fffe03f */
[----:B------:R-:W-:-:S04]  /*18b0*/  USHF.R.U32.HI UR4, URZ, 0x4, UR4 ;  /* 0x000000043f047899 */ /* 0x000fc80008011604 */
[----:B------:R-:W-:-:S04]  /*18c0*/  ULOP3.LUT UR4, UR4, 0x3fff, URZ, 0xc0, !UPT ;  /* 0x00003fff04047892 */ /* 0x000fc8000f8ec03f */
[----:B------:R-:W-:-:S04]  /*18d0*/  ULOP3.LUT UR4, UR4, 0x10000, URZ, 0xfc, !UPT ;  /* 0x0001000004047892 */ /* 0x000fc8000f8efc3f */
[----:B------:R-:W-:-:S07]  /*18e0*/  ULEA UR6, UR41, UR4, 0xa ;  /* 0x0000000429067291 */ /* 0x000fce000f8e503f */
[----:B------:R-:W-:Y:S02]  /*18f0*/  UMOV UR10, UR6 ;  /* 0x00000006000a7c82 */ /* 0x000fe40008000000 */
[----:B------:R-:W-:Y:S01]  /*1900*/  HGMMA.64x128x16.F32 R24, gdesc[UR8], RZ, !UPT, gsb0 ;  /* 0x01e00000081879f0 */ /* 0x000fe2000c0008ff */
[----:B------:R-:W-:Y:S02]  /*1910*/  UIADD3 UR8, UR5, 0x2, URZ ;  /* 0x0000000205087890 */ /* 0x000fe4000fffe03f */
[----:B------:R-:W-:Y:S01]  /*1920*/  UIADD3 UR10, UR6, 0x2, URZ ;  /* 0x00000002060a7890 */ /* 0x000fe2000fffe03f */
[----:B------:R-:W-:Y:S01]  /*1930*/  UMOV UR9, 0x40000040 ;  /* 0x4000004000097882 */ /* 0x000fe20000000000 */
[----:B------:R-:W-:Y:S01]  /*1940*/  UMOV UR11, 0x40000040 ;  /* 0x40000040000b7882 */ /* 0x000fe20000000000 */
[----:B------:R-:W-:Y:S02]  /*1950*/  WARPGROUP.DEPBAR.LE gsb0, 0x0 ;  /* 0x00008000000079c5 */ /* 0x000fe40000010000 */
[----:B------:R-:W-:-:S06]  /*1960*/  WARPGROUP.ARRIVE ;  /* 0x00000000000079c5 */ /* 0x000fcc0000000000 */
[----:B------:R-:W-:Y:S01]  /*1970*/  HGMMA.64x128x16.F32 R24, gdesc[UR8], R24, gsb0 ;  /* 0x01e00000081879f0 */ /* 0x000fe20008000818 */
        /* <DEDUP_REMOVED lines=13> */
[----:B------:R-:W-:Y:S03]  /*1a50*/  HGMMA.64x128x16.F32 R24, gdesc[UR8], R24, gsb0 ;  /* 0x01e00000081879f0 */ /* 0x000fe60008000818 */
[----:B------:R-:W-:Y:S02]  /*1a60*/  WARPGROUP.DEPBAR.LE gsb0, 0x0 ;  /* 0x00008000000079c5 */ /* 0x000fe40000010000 */
[----:B------:R-:W-:Y:S05]  /*1a70*/  @!P2 BRA `(.L_x_22) ;  /* 0x000000040028a947 */ /* 0x000fea0003800000 */
[----:B------:R-:W-:Y:S01]  /*1a80*/  UIADD3 UR5, UR41, 0x1, URZ ;  /* 0x0000000129057890 */ /* 0x000fe2000fffe03f */
[----:B01----:R-:W-:Y:S02]  /*1a90*/  IMAD.U32 R0, RZ, RZ, UR44 ;  /* 0x0000002cff007e24 */ /* 0x003fe4000f8e00ff */
[----:B------:R-:W-:Y:S01]  /*1aa0*/  IMAD.U32 R3, RZ, RZ, UR41 ;  /* 0x00000029ff037e24 */ /* 0x000fe2000f8e00ff */
[----:B------:R-:W-:-:S04]  /*1ab0*/  UISETP.NE.AND UP0, UPT, UR5, 0x7, UPT ;  /* 0x000000070500788c */ /* 0x000fc8000bf05270 */
[----:B------:R-:W-:Y:S02]  /*1ac0*/  USEL UR6, URZ, 0x1, UP0 ;  /* 0x000000013f067887 */ /* 0x000fe40008000000 */
[----:B------:R-:W-:Y:S02]  /*1ad0*/  USEL UR5, UR5, URZ, UP0 ;  /* 0x0000003f05057287 */ /* 0x000fe40008000000 */
[----:B------:R-:W-:-:S06]  /*1ae0*/  ULOP3.LUT UR6, UR40, UR6, URZ, 0x3c, !UPT ;  /* 0x0000000628067292 */ /* 0x000fcc000f8e3c3f */
[----:B------:R-:W-:-:S07]  /*1af0*/  IMAD.U32 R7, RZ, RZ, UR6 ;  /* 0x00000006ff077e24 */ /* 0x000fce000f8e00ff */
.L_x_29:
[----:B------:R-:W-:Y:S05]  /*1b00*/  @!P0 BRA `(.L_x_23) ;  /* 0x0000000000048947 */ /* 0x000fea0003800000 */
[----:B------:R-:W-:Y:S01]  /*1b10*/  BPT.TRAP 0x1 ;  /* 0x000000040000795c */ /* 0x000fe20000300000 */
.L_x_23:
[----:B------:R-:W0:Y:S01]  /*1b20*/  S2UR UR7, SR_CgaCtaId ;  /* 0x00000000000779c3 */ /* 0x000e220000008800 */
[----:B------:R-:W-:Y:S01]  /*1b30*/  UMOV UR6, 0x400 ;  /* 0x0000040000067882 */ /* 0x000fe20000000000 */
[----:B------:R-:W-:Y:S01]  /*1b40*/  IMAD.U32 R5, RZ, RZ, UR5 ;  /* 0x00000005ff057e24 */ /* 0x000fe2000f8e00ff */
[----:B------:R-:W-:Y:S01]  /*1b50*/  SHF.L.U32 R4, R7, 0x1f, RZ ;  /* 0x0000001f07047819 */ /* 0x000fe200000006ff */
[----:B0-----:R-:W-:-:S06]  /*1b60*/  ULEA UR6, UR7, UR6, 0x18 ;  /* 0x0000000607067291 */ /* 0x001fcc000f8ec03f */
[----:B------:R-:W-:-:S04]  /*1b70*/  IMAD.U32 R6, RZ, RZ, UR6 ;  /* 0x00000006ff067e24 */ /* 0x000fc8000f8e00ff */
[----:B------:R-:W-:-:S04]  /*1b80*/  IMAD R5, R5, 0x8, R6 ;  /* 0x0000000805057824 */ /* 0x000fc800078e0206 */
[----:B------:R0:W1:Y:S01]  /*1b90*/  SYNCS.PHASECHK.TRANS64.TRYWAIT P1, [R5+URZ], R4 ;  /* 0x00000004050075a7 */ /* 0x000062000802017f */
[----:B------:R-:W-:Y:S05]  /*1ba0*/  @!P0 BRA `(.L_x_24) ;  /* 0x0000000000048947 */ /* 0x000fea0003800000 */
[----:B------:R-:W-:Y:S01]  /*1bb0*/  BPT.TRAP 0x1 ;  /* 0x000000040000795c */ /* 0x000fe20000300000 */
.L_x_24:
[----:B-1----:R-:W-:Y:S05]  /*1bc0*/  @P1 BRA `(.L_x_25) ;  /* 0x0000000000081947 */ /* 0x002fea0003800000 */
[----:B------:R-:W1:Y:S02]  /*1bd0*/  SYNCS.PHASECHK.TRANS64.TRYWAIT P1, [R5+URZ], R4 ;  /* 0x00000004050075a7 */ /* 0x000e64000802017f */
[----:B-1----:R-:W-:Y:S05]  /*1be0*/  @!P1 BRA `(.L_x_26) ;  /* 0x0000006400809947 */ /* 0x002fea0003800000 */
.L_x_25:
[----:B------:R-:W-:Y:S01]  /*1bf0*/  ULEA UR6, UR5, UR45, 0xa ;  /* 0x0000002d05067291 */ /* 0x000fe2000f8e503f */
[----:B------:R-:W-:Y:S01]  /*1c00*/  WARPGROUP.ARRIVE ;  /* 0x00000000000079c5 */ /* 0x000fe20000000000 */
[----:B------:R-:W-:Y:S01]  /*1c10*/  ULEA UR7, UR5, UR4, 0xa ;  /* 0x0000000405077291 */ /* 0x000fe2000f8e503f */
[----:B------:R-:W-:Y:S01]  /*1c20*/  UMOV UR9, 0x40000040 ;  /* 0x4000004000097882 */ /* 0x000fe20000000000 */
[----:B------:R-:W-:-:S03]  /*1c30*/  UMOV UR11, 0x40000040 ;  /* 0x40000040000b7882 */ /* 0x000fc60000000000 */
[----:B------:R-:W-:Y:S02]  /*1c40*/  UMOV UR8, UR6 ;  /* 0x0000000600087c82 */ /* 0x000fe40008000000 */
[----:B------:R-:W-:Y:S02]  /*1c50*/  UMOV UR10, UR7 ;  /* 0x00000007000a7c82 */ /* 0x000fe40008000000 */
[----:B------:R-:W-:Y:S01]  /*1c60*/  HGMMA.64x128x16.F32 R24, gdesc[UR8], R24, gsb0 ;  /* 0x01e00000081879f0 */ /* 0x000fe20008000818 */
[----:B------:R-:W-:Y:S02]  /*1c70*/  UIADD3 UR8, UR6, 0x2, URZ ;  /* 0x0000000206087890 */ /* 0x000fe4000fffe03f */
[----:B------:R-:W-:Y:S01]  /*1c80*/  UIADD3 UR10, UR7, 0x2, URZ ;  /* 0x00000002070a7890 */ /* 0x000fe2000fffe03f */
[----:B------:R-:W-:Y:S01]  /*1c90*/  UMOV UR9, 0x40000040 ;  /* 0x4000004000097882 */ /* 0x000fe20000000000 */
[----:B------:R-:W-:Y:S01]  /*1ca0*/  UMOV UR11, 0x40000040 ;  /* 0x40000040000b7882 */ /* 0x000fe20000000000 */
[----:B------:R-:W-:-:S02]  /*1cb0*/  WARPGROUP.DEPBAR.LE gsb0, 0x0 ;  /* 0x00008000000079c5 */ /* 0x000fc40000010000 */
        /* <DEDUP_REMOVED lines=18> */
[----:B------:R-:W-:Y:S01]  /*1de0*/  BPT.TRAP 0x1 ;  /* 0x000000040000795c */ /* 0x000fe20000300000 */
.L_x_27:
[----:B------:R-:W-:-:S13]  /*1df0*/  ISETP.NE.AND P1, PT, R22, RZ, PT ;  /* 0x000000ff1600720c */ /* 0x000fda0003f25270 */
[----:B01----:R-:W-:-:S04]  /*1e00*/  @P1 IMAD R4, R3, 0x8, R6 ;  /* 0x0000000803041824 */ /* 0x003fc800078e0206 */
[----:B------:R-:W-:-:S05]  /*1e10*/  @P1 VIADD R4, R4, 0x38 ;  /* 0x0000003804041836 */ /* 0x000fca0000000000 */
[----:B------:R-:W-:-:S04]  /*1e20*/  @P1 PRMT R4, R19, 0x654, R4 ;  /* 0x0000065413041816 */ /* 0x000fc80000000004 */
[----:B------:R0:W-:Y:S01]  /*1e30*/  @P1 SYNCS.ARRIVE.TRANS64.RED.A1T0 RZ, [R4+URZ], RZ ;  /* 0x000000ff04ff19a7 */ /* 0x0001e2000810043f */
[----:B------:R-:W-:-:S13]  /*1e40*/  ISETP.GT.U32.AND P1, PT, R18, 0x1, PT ;  /* 0x000000011200780c */ /* 0x000fda0003f24070 */
[----:B0-----:R-:W-:Y:S05]  /*1e50*/  @P1 BRA `(.L_x_28) ;  /* 0x0000000000041947 */ /* 0x001fea0003800000 */
[----:B------:R-:W-:Y:S01]  /*1e60*/  BPT.TRAP 0x1 ;  /* 0x000000040000795c */ /* 0x000fe20000300000 */
.L_x_28:
[----:B------:R-:W-:Y:S01]  /*1e70*/  UIADD3 UR5, UR5, 0x1, URZ ;  /* 0x0000000105057890 */ /* 0x000fe2000fffe03f */
[C---:B------:R-:W-:Y:S01]  /*1e80*/  ISETP.GT.AND P2, PT, R0.reuse, 0x1, PT ;  /* 0x000000010000780c */ /* 0x040fe20003f44270 */
[----:B------:R-:W-:Y:S02]  /*1e90*/  VIADD R3, R3, 0x1 ;  /* 0x0000000103037836 */ /* 0x000fe40000000000 */
[----:B------:R-:W-:Y:S01]  /*1ea0*/  UISETP.NE.AND UP0, UPT, UR5, 0x7, UPT ;  /* 0x000000070500788c */ /* 0x000fe2000bf05270 */
[----:B------:R-:W-:Y:S02]  /*1eb0*/  VIADD R0, R0, 0xffffffff ;  /* 0xffffffff00007836 */ /* 0x000fe40000000000 */
[C---:B------:R-:W-:Y:S01]  /*1ec0*/  ISETP.NE.AND P1, PT, R3.reuse, 0x7, PT ;  /* 0x000000070300780c */ /* 0x040fe20003f25270 */
[----:B------:R-:W-:Y:S02]  /*1ed0*/  USEL UR6, URZ, 0x1, UP0 ;  /* 0x000000013f067887 */ /* 0x000fe40008000000 */
[----:B------:R-:W-:Y:S01]  /*1ee0*/  USEL UR5, UR5, URZ, UP0 ;  /* 0x0000003f05057287 */ /* 0x000fe20008000000 */
[----:B------:R-:W-:-:S03]  /*1ef0*/  SEL R3, R3, RZ, P1 ;  /* 0x000000ff03037207 */ /* 0x000fc60000800000 */
[----:B------:R-:W-:Y:S01]  /*1f00*/  LOP3.LUT R7, R7, UR6, RZ, 0x3c, !PT ;  /* 0x0000000607077c12 */ /* 0x000fe2000f8e3cff */
[----:B------:R-:W-:Y:S07]  /*1f10*/  @P2 BRA `(.L_x_29) ;  /* 0xfffffff800f82947 */ /* 0x000fee000383ffff */
.L_x_22:
[----:B01----:R-:W0:Y:S02]  /*1f20*/  LDC R0, c[0x0][0x28c] ;  /* 0x0000a300ff007b82 */ /* 0x003e240000000800 */
[----:B0-----:R-:W-:-:S13]  /*1f30*/  ISETP.GE.AND P1, PT, R0, 0x1, PT ;  /* 0x000000010000780c */ /* 0x001fda0003f26270 */
[----:B------:R-:W-:Y:S05]  /*1f40*/  @!P1 BRA `(.L_x_30) ;  /* 0x0000000000509947 */ /* 0x000fea0003800000 */
[----:B------:R-:W-:Y:S05]  /*1f50*/  @!P0 BRA `(.L_x_31) ;  /* 0x0000000000048947 */ /* 0x000fea0003800000 */
[----:B------:R-:W-:Y:S01]  /*1f60*/  BPT.TRAP 0x1 ;  /* 0x000000040000795c */ /* 0x000fe20000300000 */
.L_x_31:
[----:B------:R-:W-:Y:S01]  /*1f70*/  ISETP.NE.AND P0, PT, R22, RZ, PT ;  /* 0x000000ff1600720c */ /* 0x000fe20003f05270 */
[----:B------:R-:W-:Y:S01]  /*1f80*/  BSSY B0, `(.L_x_32) ;  /* 0x000000e000007945 */ /* 0x000fe20003800000 */
[----:B------:R-:W-:-:S11]  /*1f90*/  ISETP.GT.U32.AND P1, PT, R18, 0x1, PT ;  /* 0x000000011200780c */ /* 0x000fd60003f24070 */
[----:B------:R-:W-:Y:S05]  /*1fa0*/  @!P0 BRA `(.L_x_33) ;  /* 0x00000000002c8947 */ /* 0x000fea0003800000 */
[----:B------:R-:W-:-:S04]  /*1fb0*/  UIADD3 UR6, UR44, UR41, URZ ;  /* 0x000000292c067290 */ /* 0x000fc8000fffe03f */
[----:B------:R-:W-:-:S04]  /*1fc0*/  UIMAD.WIDE.U32 UR4, UR6, 0x24924925, URZ ;  /* 0x24924925060478a5 */ /* 0x000fc8000f8e003f */
[----:B------:R-:W-:-:S04]  /*1fd0*/  UIADD3 UR4, UR6, -UR5, URZ ;  /* 0x8000000506047290 */ /* 0x000fc8000fffe03f */
[----:B------:R-:W-:-:S04]  /*1fe0*/  ULEA.HI UR4, UR4, UR5, URZ, 0x1f ;  /* 0x0000000504047291 */ /* 0x000fc8000f8ff83f */
[----:B------:R-:W-:-:S04]  /*1ff0*/  USHF.R.U32.HI UR4, URZ, 0x2, UR4 ;  /* 0x000000023f047899 */ /* 0x000fc80008011604 */
[----:B------:R-:W-:-:S06]  /*2000*/  UIMAD UR4, UR4, -0x7, UR6 ;  /* 0xfffffff9040478a4 */ /* 0x000fcc000f8e0206 */
[----:B------:R-:W-:-:S04]  /*2010*/  IMAD.U32 R3, RZ, RZ, UR4 ;  /* 0x00000004ff037e24 */ /* 0x000fc8000f8e00ff */
[----:B------:R-:W-:-:S04]  /*2020*/  IMAD R0, R3, 0x8, R6 ;  /* 0x0000000803007824 */ /* 0x000fc800078e0206 */
[----:B------:R-:W-:-:S05]  /*2030*/  VIADD R0, R0, 0x38 ;  /* 0x0000003800007836 */ /* 0x000fca0000000000 */
[----:B------:R-:W-:-:S04]  /*2040*/  PRMT R0, R19, 0x654, R0 ;  /* 0x0000065413007816 */ /* 0x000fc80000000000 */
[----:B------:R0:W-:Y:S03]  /*2050*/  SYNCS.ARRIVE.TRANS64.RED.A1T0 RZ, [R0+URZ], RZ ;  /* 0x000000ff00ff79a7 */ /* 0x0001e6000810043f */
.L_x_33:
[----:B------:R-:W-:Y:S05]  /*2060*/  BSYNC B0 ;  /* 0x0000000000007941 */ /* 0x000fea0003800000 */
.L_x_32:
[----:B------:R-:W-:Y:S05]  /*2070*/  @P1 BRA `(.L_x_30) ;  /* 0x0000000000041947 */ /* 0x000fea0003800000 */
[----:B------:R-:W-:Y:S01]  /*2080*/  BPT.TRAP 0x1 ;  /* 0x000000040000795c */ /* 0x000fe20000300000 */
.L_x_30:
[----:B------:R-:W-:Y:S01]  /*2090*/  UISETP.GE.U32.AND UP1, UPT, UR43, 0x7, UPT ;  /* 0x000000072b00788c */ /* 0x000fe2000bf26070 */
[----:B------:R-:W-:Y:S01]  /*20a0*/  IMAD.SHL.U32 R100, R100, 0x80, RZ ;  /* 0x0000008064647824 */ /* 0x000fe200078e00ff */
[----:B------:R-:W-:Y:S01]  /*20b0*/  UIADD3 UR41, UR43, UR41, URZ ;  /* 0x000000292b297290 */ /* 0x000fe2000fffe03f */
[----:B------:R-:W-:Y:S01]  /*20c0*/  SHF.R.S32.HI R11, RZ, 0x1f, R101 ;  /* 0x0000001fff0b7819 */ /* 0x000fe20000011465 */
[----:B------:R-:W-:Y:S01]  /*20d0*/  ULDC UR10, c[0x0][0x288] ;  /* 0x0000a200000a7ab9 */ /* 0x000fe20000000800 */
[----:B------:R-:W-:Y:S01]  /*20e0*/  IMAD.SHL.U32 R6, R103, 0x80, RZ ;  /* 0x0000008067067824 */ /* 0x000fe200078e00ff */
[C---:B------:R-:W-:Y:S01]  /*20f0*/  LOP3.LUT R8, R100.reuse, 0x6, R95, 0xf8, !PT ;  /* 0x0000000664087812 */ /* 0x040fe200078ef85f */
[----:B------:R-:W-:Y:S01]  /*2100*/  UISETP.GT.U32.AND UP0, UPT, UR41, 0x6, UPT ;  /* 0x000000062900788c */ /* 0x000fe2000bf04070 */
[----:B------:R-:W-:Y:S01]  /*2110*/  ISETP.GE.AND P0, PT, R100, UR10, PT ;  /* 0x0000000a64007c0c */ /* 0x000fe2000bf06270 */
[----:B------:R-:W-:Y:S01]  /*2120*/  ULDC.64 UR6, c[0x0][0x5d0] ;  /* 0x0001740000067ab9 */ /* 0x000fe20000000a00 */
[----:B------:R-:W-:Y:S01]  /*2130*/  ULDC UR11, c[0x0][0x284] ;  /* 0x0000a100000b7ab9 */ /* 0x000fe20000000800 */
[----:B------:R-:W-:Y:S01]  /*2140*/  @UP1 UIMAD.WIDE.U32 UR4, UR41, 0x24924925, URZ ;  /* 0x24924925290418a5 */ /* 0x000fe2000f8e003f */
[----:B------:R-:W-:Y:S01]  /*2150*/  SHF.R.S32.HI R9, RZ, 0x1f, R8 ;  /* 0x0000001fff097819 */ /* 0x000fe20000011408 */
[----:B0-----:R-:W-:Y:S01]  /*2160*/  IMAD R0, R11, UR6, RZ ;  /* 0x000000060b007c24 */ /* 0x001fe2000f8e02ff */
[----:B------:R-:W-:Y:S01]  /*2170*/  UISETP.LT.U32.AND UP0, UPT, UR43, 0x7, UP0 ;  /* 0x000000072b00788c */ /* 0x000fe20008701070 */
[----:B------:R-:W-:Y:S01]  /*2180*/  ISETP.GE.OR P0, PT, R6, UR11, P0 ;  /* 0x0000000b06007c0c */ /* 0x000fe20008706670 */
[----:B------:R-:W-:Y:S01]  /*2190*/  @UP1 UIADD3 UR4, UR41, -UR5, URZ ;  /* 0x8000000529041290 */ /* 0x000fe2000fffe03f */
[C---:B------:R-:W-:Y:S01]  /*21a0*/  IMAD R3, R101.reuse, UR7, R0 ;  /* 0x0000000765037c24 */ /* 0x040fe2000f8e0200 */
[----:B------:R-:W-:Y:S01]  /*21b0*/  ULDC.64 UR8, c[0x0][0x5c8] ;  /* 0x0001720000087ab9 */ /* 0x000fe20000000a00 */
[----:B------:R-:W-:Y:S01]  /*21c0*/  IMAD.WIDE.U32 R4, R101, UR6, R8 ;  /* 0x0000000665047c25 */ /* 0x000fe2000f8e0008 */
[----:B------:R-:W-:-:S02]  /*21d0*/  USEL UR6, URZ, 0x1, !UP0 ;  /* 0x000000013f067887 */ /* 0x000fc4000c000000 */
[----:B------:R-:W-:Y:S01]  /*21e0*/  @UP1 ULEA.HI UR4, UR4, UR5, URZ, 0x1f ;  /* 0x0000000504041291 */ /* 0x000fe2000f8ff83f */
[----:B------:R-:W-:Y:S01]  /*21f0*/  IMAD.WIDE R104, R103, 0x80, R88 ;  /* 0x0000008067687825 */ /* 0x000fe200078e0258 */
[----:B------:R-:W-:Y:S02]  /*2200*/  ULOP3.LUT UR40, UR40, UR6, URZ, 0x3c, !UPT ;  /* 0x0000000628287292 */ /* 0x000fe4000f8e3c3f */
[----:B------:R-:W-:Y:S01]  /*2210*/  @UP1 USHF.R.U32.HI UR4, URZ, 0x2, UR4 ;  /* 0x000000023f041899 */ /* 0x000fe20008011604 */
[----:B------:R-:W-:Y:S02]  /*2220*/  IMAD.IADD R5, R5, 0x1, R3 ;  /* 0x0000000105057824 */ /* 0x000fe400078e0203 */
[----:B------:R-:W-:Y:S01]  /*2230*/  IMAD R3, R105, UR8, RZ ;  /* 0x0000000869037c24 */ /* 0x000fe2000f8e02ff */
[----:B------:R-:W-:Y:S01]  /*2240*/  @UP1 ULOP3.LUT UR40, UR40, 0x1, UR4, 0x78, !UPT ;  /* 0x0000000128281892 */ /* 0x000fe2000f8e7804 */
[----:B------:R-:W-:-:S04]  /*2250*/  IMAD.WIDE.U32 R106, R104, UR8, R4 ;  /* 0x00000008686a7c25 */ /* 0x000fc8000f8e0004 */
[----:B------:R-:W-:Y:S02]  /*2260*/  IMAD R7, R104, UR9, R3 ;  /* 0x0000000968077c24 */ /* 0x000fe4000f8e0203 */
[----:B------:R-:W-:Y:S01]  /*2270*/  IMAD.MOV.U32 R0, RZ, RZ, -0x1 ;  /* 0xffffffffff007424 */ /* 0x000fe200078e00ff */
[----:B------:R-:W-:Y:S06]  /*2280*/  @P0 BRA `(.L_x_34) ;  /* 0x00000040001c0947 */ /* 0x000fec0003800000 */
[----:B-----5:R-:W-:Y:S01]  /*2290*/  FSETP.NEU.AND P0, PT, R90, RZ, PT ;  /* 0x000000ff5a00720b */ /* 0x020fe20003f0d000 */
[----:B------:R-:W-:Y:S01]  /*22a0*/  IMAD.IADD R4, R94, 0x1, -R100 ;  /* 0x000000015e047824 */ /* 0x000fe200078e0a64 */
[----:B------:R-:W-:Y:S01]  /*22b0*/  BSSY B0, `(.L_x_34) ;  /* 0x0000404000007945 */ /* 0x000fe20003800000 */
[----:B------:R-:W-:Y:S02]  /*22c0*/  IMAD.IADD R3, R99, 0x1, -R6 ;  /* 0x0000000163037824 */ /* 0x000fe400078e0a06 */
[----:B------:R-:W-:Y:S01]  /*22d0*/  IMAD.IADD R103, R107, 0x1, R7 ;  /* 0x000000016b677824 */ /* 0x000fe200078e0207 */
[----:B------:R-:W-:-:S04]  /*22e0*/  ISETP.GT.AND P2, PT, R4, RZ, PT ;  /* 0x000000ff0400720c */ /* 0x000fc80003f44270 */
[----:B------:R-:W-:-:S03]  /*22f0*/  ISETP.GT.AND P1, PT, R3, RZ, P2 ;  /* 0x000000ff0300720c */ /* 0x000fc60001724270 */
[----:B------:R-:W-:Y:S10]  /*2300*/  @!P0 BRA `(.L_x_35) ;  /* 0x0000002c00288947 */ /* 0x000ff40003800000 */
[----:B------:R-:W0:Y:S01]  /*2310*/  LDC.64 R110, c[0x0][0x5b8] ;  /* 0x00016e00ff6e7b82 */ /* 0x000e220000000a00 */
[----:B------:R-:W-:-:S07]  /*2320*/  ULDC.64 UR4, c[0x0][0x5c0] ;  /* 0x0001700000047ab9 */ /* 0x000fce0000000a00 */
[----:B------:R-:W1:Y:S08]  /*2330*/  LDC.64 R112, c[0x0][0x5b0] ;  /* 0x00016c00ff707b82 */ /* 0x000e700000000a00 */
[----:B------:R-:W2:Y:S01]  /*2340*/  LDC.64 R114, c[0x0][0x5a8] ;  /* 0x00016a00ff727b82 */ /* 0x000ea20000000a00 */
[-C--:B0-----:R-:W-:Y:S02]  /*2350*/  IMAD R6, R11, R110.reuse, RZ ;  /* 0x0000006e0b067224 */ /* 0x081fe400078e02ff */
[----:B------:R-:W-:-:S04]  /*2360*/  IMAD.WIDE.U32 R108, R101, R110, R8 ;  /* 0x0000006e656c7225 */ /* 0x000fc800078e0008 */
[----:B------:R-:W-:Y:S02]  /*2370*/  IMAD R107, R101, R111, R6 ;  /* 0x0000006f656b7224 */ /* 0x000fe400078e0206 */
[-C--:B-1----:R-:W-:Y:S02]  /*2380*/  IMAD R5, R105, R112.reuse, RZ ;  /* 0x0000007069057224 */ /* 0x082fe400078e02ff */
[----:B------:R-:W-:Y:S02]  /*2390*/  IMAD.IADD R13, R109, 0x1, R107 ;  /* 0x000000016d0d7824 */ /* 0x000fe400078e026b */
[----:B------:R-:W-:Y:S02]  /*23a0*/  IMAD.MOV.U32 R12, RZ, RZ, R108 ;  /* 0x000000ffff0c7224 */ /* 0x000fe400078e006c */
[C---:B------:R-:W-:Y:S02]  /*23b0*/  IMAD R111, R104.reuse, R113, R5 ;  /* 0x00000071686f7224 */ /* 0x040fe400078e0205 */
[----:B------:R-:W-:-:S04]  /*23c0*/  IMAD.WIDE.U32 R6, R104, R112, R12 ;  /* 0x0000007068067225 */ /* 0x000fc800078e000c */
[----:B------:R-:W-:Y:S01]  /*23d0*/  IMAD.IADD R5, R7, 0x1, R111 ;  /* 0x0000000107057824 */ /* 0x000fe200078e026f */
[----:B--2---:R-:W-:-:S04]  /*23e0*/  LEA R14, P0, R6, R114, 0x1 ;  /* 0x00000072060e7211 */ /* 0x004fc800078008ff */
[----:B------:R-:W-:-:S05]  /*23f0*/  LEA.HI.X R15, R6, R115, R5, 0x1, P0 ;  /* 0x00000073060f7211 */ /* 0x000fca00000f0c05 */
[----:B------:R0:W2:Y:S01]  /*2400*/  @P1 LDG.E.LTC128B.U16 R5, desc[UR38][R14.64] ;  /* 0x000000260e051981 */ /* 0x0000a2000c1e1520 */
[----:B------:R-:W-:Y:S01]  /*2410*/  LEA R10, P0, R106, UR4, 0x1 ;  /* 0x000000046a0a7c11 */ /* 0x000fe2000f8008ff */
[----:B------:R-:W-:Y:S01]  /*2420*/  IMAD.WIDE.U32 R6, R104, R112, R8 ;  /* 0x0000007068067225 */ /* 0x000fe200078e0008 */
[----:B------:R-:W-:Y:S03]  /*2430*/  BSSY B1, `(.L_x_36) ;  /* 0x0000012000017945 */ /* 0x000fe60003800000 */
[----:B------:R-:W-:Y:S02]  /*2440*/  IMAD.IADD R7, R111, 0x1, R7 ;  /* 0x000000016f077824 */ /* 0x000fe400078e0207 */
[----:B------:R-:W-:Y:S01]  /*2450*/  IMAD.WIDE.U32 R20, R101, R110, R6 ;  /* 0x0000006e65147225 */ /* 0x000fe200078e0006 */
[----:B0-----:R-:W-:-:S03]  /*2460*/  SHF.L.U64.HI R15, R112, 0x3, R113 ;  /* 0x00000003700f7819 */ /* 0x001fc60000010271 */
[----:B------:R-:W-:Y:S01]  /*2470*/  IMAD.IADD R7, R107, 0x1, R21 ;  /* 0x000000016b077824 */ /* 0x000fe200078e0215 */
[----:B------:R-:W-:Y:S01]  /*2480*/  LEA R6, P4, R20, R114, 0x1 ;  /* 0x0000007214067211 */ /* 0x000fe200078808ff */
[----:B------:R-:W-:-:S03]  /*2490*/  IMAD.SHL.U32 R14, R112, 0x8, RZ ;  /* 0x00000008700e7824 */ /* 0x000fc600078e00ff */
[----:B------:R-:W-:Y:S01]  /*24a0*/  LEA.HI.X R7, R20, R115, R7, 0x1, P4 ;  /* 0x0000007314077211 */ /* 0x000fe200020f0c07 */
[----:B--2---:R-:W-:-:S05]  /*24b0*/  HADD2.F32 R11, -RZ, R5.H0_H0 ;  /* 0x20000005ff0b7230 */ /* 0x004fca0000004100 */
[----:B------:R-:W-:-:S04]  /*24c0*/  FMUL R11, R11, R90 ;  /* 0x0000005a0b0b7220 */ /* 0x000fc80000400000 */
[----:B------:R-:W-:Y:S01]  /*24d0*/  FFMA R24, R24, R23, R11 ;  /* 0x0000001718187223 */ /* 0x000fe2000000000b */
[----:B------:R-:W-:Y:S02]  /*24e0*/  LEA.HI.X R11, R106, UR5, R103, 0x1, P0 ;  /* 0x000000056a0b7c11 */ /* 0x000fe400080f0c67 */
[----:B------:R-:W-:Y:S02]  /*24f0*/  ISETP.GT.AND P0, PT, R4, 0x1, PT ;  /* 0x000000010400780c */ /* 0x000fe40003f04270 */
[----:B------:R-:W-:Y:S02]  /*2500*/  F2FP.F16.F32.PACK_AB R24, RZ, R24 ;  /* 0x00000018ff18723e */ /* 0x000fe400000000ff */
[----:B------:R-:W-:-:S03]  /*2510*/  ISETP.GT.AND P3, PT, R3, RZ, P0 ;  /* 0x000000ff0300720c */ /* 0x000fc60000764270 */
[----:B------:R0:W-:Y:S10]  /*2520*/  @P1 STG.E.U16 desc[UR38][R10.64], R24 ;  /* 0x000000180a001986 */ /* 0x0001f4000c101526 */
[----:B------:R-:W-:Y:S05]  /*2530*/  @!P3 BRA `(.L_x_37) ;  /* 0x000000000004b947 */ /* 0x000fea0003800000 */
[----:B------:R1:W5:Y:S02]  /*2540*/  LDG.E.LTC128B.U16 R5, desc[UR38][R6.64+0x2] ;  /* 0x0000022606057981 */ /* 0x000364000c1e1520 */
.L_x_37:
[----:B------:R-:W-:Y:S05]  /*2550*/  BSYNC B1 ;  /* 0x0000000000017941 */ /* 0x000fea0003800000 */
.L_x_36:
[----:B-----5:R-:W-:Y:S01]  /*2560*/  HADD2.F32 R103, -RZ, R5.H0_H0 ;  /* 0x20000005ff677230 */ /* 0x020fe20000004100 */
[----:B------:R-:W-:Y:S01]  /*2570*/  ISETP.GT.AND P2, PT, R3, 0x8, P2 ;  /* 0x000000080300780c */ /* 0x000fe20001744270 */
[----:B------:R-:W-:Y:S01]  /*2580*/  IMAD.WIDE.U32 R20, R104, R112, R14 ;  /* 0x0000007068147225 */ /* 0x000fe200078e000e */
[----:B0-----:R-:W-:-:S03]  /*2590*/  PRMT R24, R5, 0x7610, R24 ;  /* 0x0000761005187816 */ /* 0x001fc60000000018 */
[----:B------:R-:W-:Y:S01]  /*25a0*/  FMUL R12, R103, R90 ;  /* 0x0000005a670c7220 */ /* 0x000fe20000400000 */
[----:B------:R-:W-:Y:S01]  /*25b0*/  IMAD.IADD R111, R111, 0x1, R21 ;  /* 0x000000016f6f7824 */ /* 0x000fe200078e0215 */
[----:B------:R-:W-:Y:S02]  /*25c0*/  IADD3 R108, P1, R108, R20, RZ ;  /* 0x000000146c6c7210 */ /* 0x000fe40007f3e0ff */
[----:B------:R-:W-:-:S03]  /*25d0*/  FFMA R12, R25, R23, R12 ;  /* 0x00000017190c7223 */ /* 0x000fc6000000000c */
[----:B------:R-:W-:Y:S01]  /*25e0*/  IMAD.X R13, R111, 0x1, R13, P1 ;  /* 0x000000016f0d7824 */ /* 0x000fe200008e060d */
[C---:B------:R-:W-:Y:S02]  /*25f0*/  LEA R14, P1, R108.reuse, R114, 0x1 ;  /* 0x000000726c0e7211 */ /* 0x040fe400078208ff */
[----:B------:R-:W-:Y:S02]  /*2600*/  F2FP.F16.F32.PACK_AB R12, RZ, R12 ;  /* 0x0000000cff0c723e */ /* 0x000fe400000000ff */
[----:B------:R-:W-:Y:S02]  /*2610*/  LEA.HI.X R15, R108, R115, R13, 0x1, P1 ;  /* 0x000000736c0f7211 */ /* 0x000fe400008f0c0d */
[----:B------:R-:W-:-:S05]  /*2620*/  PRMT R21, R12, 0x7610, R21 ;  /* 0x000076100c157816 */ /* 0x000fca0000000015 */
[----:B------:R0:W-:Y:S04]  /*2630*/  @P3 STG.E.U16 desc[UR38][R10.64+0x2], R21 ;  /* 0x000002150a003986 */ /* 0x0001e8000c101526 */
[----:B------:R-:W2:Y:S01]  /*2640*/  @P2 LDG.E.LTC128B.U16 R24, desc[UR38][R14.64] ;  /* 0x000000260e182981 */ /* 0x000ea2000c1e1520 */
[----:B------:R-:W-:Y:S01]  /*2650*/  IADD3 R20, P1, R8, R20, RZ ;  /* 0x0000001408147210 */ /* 0x000fe20007f3e0ff */
[----:B------:R-:W-:Y:S01]  /*2660*/  BSSY B1, `(.L_x_38) ;  /* 0x0000011000017945 */ /* 0x000fe20003800000 */
[----:B------:R-:W-:Y:S02]  /*2670*/  SHF.L.U64.HI R13, R91, 0x1, R92 ;  /* 0x000000015b0d7819 */ /* 0x000fe4000001025c */
[----:B------:R-:W-:Y:S01]  /*2680*/  ISETP.GT.AND P0, PT, R3, 0x8, P0 ;  /* 0x000000080300780c */ /* 0x000fe20000704270 */
[----:B0-----:R-:W-:Y:S01]  /*2690*/  IMAD.X R21, R9, 0x1, R111, P1 ;  /* 0x0000000109157824 */ /* 0x001fe200008e066f */
[----:B------:R-:W-:Y:S01]  /*26a0*/  LEA R12, P1, R91, R10, 0x1 ;  /* 0x0000000a5b0c7211 */ /* 0x000fe200078208ff */
[----:B------:R-:W-:-:S04]  /*26b0*/  IMAD.WIDE.U32 R20, R101, R110, R20 ;  /* 0x0000006e65147225 */ /* 0x000fc800078e0014 */
[----:B------:R-:W-:Y:S01]  /*26c0*/  IMAD.X R13, R13, 0x1, R11, P1 ;  /* 0x000000010d0d7824 */ /* 0x000fe200008e060b */
[----:B------:R-:W-:Y:S01]  /*26d0*/  LEA R8, P3, R20, R114, 0x1 ;  /* 0x0000007214087211 */ /* 0x000fe200078608ff */
[----:B------:R-:W-:-:S05]  /*26e0*/  IMAD.IADD R9, R107, 0x1, R21 ;  /* 0x000000016b097824 */ /* 0x000fca00078e0215 */
[----:B------:R-:W-:Y:S01]  /*26f0*/  LEA.HI.X R9, R20, R115, R9, 0x1, P3 ;  /* 0x0000007314097211 */ /* 0x000fe200018f0c09 */
[----:B--2---:R-:W-:-:S05]  /*2700*/  HADD2.F32 R5, -RZ, R24.H0_H0 ;  /* 0x20000018ff057230 */ /* 0x004fca0000004100 */
[----:B------:R-:W-:-:S04]  /*2710*/  FMUL R5, R5, R90 ;  /* 0x0000005a05057220 */ /* 0x000fc80000400000 */
[----:B------:R-:W-:-:S05]  /*2720*/  FFMA R5, R26, R23, R5 ;  /* 0x000000171a057223 */ /* 0x000fca0000000005 */
[----:B------:R-:W-:-:S05]  /*2730*/  F2FP.F16.F32.PACK_AB R5, RZ, R5 ;  /* 0x00000005ff05723e */ /* 0x000fca00000000ff */
[----:B------:R0:W-:Y:S01]  /*2740*/  @P2 STG.E.U16 desc[UR38][R12.64], R5 ;  /* 0x000000050c002986 */ /* 0x0001e2000c101526 */
[----:B------:R-:W-:Y:S05]  /*2750*/  @!P0 BRA `(.L_x_39) ;  /* 0x0000000000048947 */ /* 0x000fea0003800000 */
[----:B------:R2:W5:Y:S02]  /*2760*/  LDG.E.LTC128B.U16 R24, desc[UR38][R8.64+0x2] ;  /* 0x0000022608187981 */ /* 0x000564000c1e1520 */
.L_x_39:
[----:B------:R-:W-:Y:S05]  /*2770*/  BSYNC B1 ;  /* 0x0000000000017941 */ /* 0x000fea0003800000 */
.L_x_38:
[----:B0----5:R-:W-:Y:S01]  /*2780*/  HADD2.F32 R5, -RZ, R24.H0_H0 ;  /* 0x20000018ff057230 */ /* 0x021fe20000004100 */
[----:B------:R-:W-:Y:S01]  /*2790*/  ISETP.GT.AND P1, PT, R4, 0x8, PT ;  /* 0x000000080400780c */ /* 0x000fe20003f24270 */
[----:B------:R-:W-:Y:S03]  /*27a0*/  BSSY B1, `(.L_x_40) ;  /* 0x0000008000017945 */ /* 0x000fe60003800000 */
[----:B------:R-:W-:Y:S01]  /*27b0*/  FMUL R14, R5, R90 ;  /* 0x0000005a050e7220 */ /* 0x000fe20000400000 */
[----:B------:R-:W-:-:S03]  /*27c0*/  ISETP.GT.AND P2, PT, R3, RZ, P1 ;  /* 0x000000ff0300720c */ /* 0x000fc60000f44270 */
[----:B------:R-:W-:-:S05]  /*27d0*/  FFMA R14, R27, R23, R14 ;  /* 0x000000171b0e7223 */ /* 0x000fca000000000e */
[----:B------:R-:W-:-:S05]  /*27e0*/  F2FP.F16.F32.PACK_AB R14, RZ, R14 ;  /* 0x0000000eff0e723e */ /* 0x000fca00000000ff */
[----:B------:R0:W-:Y:S01]  /*27f0*/  @P0 STG.E.U16 desc[UR38][R12.64+0x2], R14 ;  /* 0x0000020e0c000986 */ /* 0x0001e2000c101526 */
[----:B------:R-:W-:Y:S05]  /*2800*/  @!P2 BRA `(.L_x_41) ;  /* 0x000000000004a947 */ /* 0x000fea0003800000 */
[----:B------:R3:W5:Y:S02]  /*2810*/  LDG.E.LTC128B.U16 R24, desc[UR38][R6.64+0x10] ;  /* 0x0000102606187981 */ /* 0x000764000c1e1520 */
.L_x_41:
[----:B------:R-:W-:Y:S05]  /*2820*/  BSYNC B1 ;  /* 0x0000000000017941 */ /* 0x000fea0003800000 */
.L_x_40:
[----:B-----5:R-:W-:Y:S01]  /*2830*/  HADD2.F32 R5, -RZ, R24.H0_H0 ;  /* 0x20000018ff057230 */ /* 0x020fe20000004100 */
        /* <DEDUP_REMOVED lines=9> */
.L_x_43:
[----:B------:R-:W-:Y:S05]  /*28d0*/  BSYNC B1 ;  /* 0x0000000000017941 */ /* 0x000fea0003800000 */
.L_x_42:
[----:B----45:R-:W-:Y:S01]  /*28e0*/  HADD2.F32 R5, -RZ, R24.H0_H0 ;  /* 0x20000018ff057230 */ /* 0x030fe20000004100 */
[----:B------:R-:W-:Y:S01]  /*28f0*/  ISETP.GT.AND P1, PT, R3, 0x8, P1 ;  /* 0x000000080300780c */ /* 0x000fe20000f24270 */
[----:B------:R-:W-:Y:S03]  /*2900*/  BSSY B1, `(.L_x_44) ;  /* 0x0000007000017945 */ /* 0x000fe60003800000 */
[----:B0-----:R-:W-:-:S04]  /*2910*/  FMUL R14, R5, R90 ;  /* 0x0000005a050e7220 */ /* 0x001fc80000400000 */
[----:B------:R-:W-:-:S05]  /*2920*/  FFMA R14, R29, R23, R14 ;  /* 0x000000171d0e7223 */ /* 0x000fca000000000e */
[----:B------:R-:W-:-:S05]  /*2930*/  F2FP.F16.F32.PACK_AB R14, RZ, R14 ;  /* 0x0000000eff0e723e */ /* 0x000fca00000000ff */
[----:B------:R0:W-:Y:S01]  /*2940*/  @P3 STG.E.U16 desc[UR38][R10.64+0x12], R14 ;  /* 0x0000120e0a003986 */ /* 0x0001e2000c101526 */
[----:B------:R-:W-:Y:S05]  /*2950*/  @!P1 BRA `(.L_x_45) ;  /* 0x0000000000049947 */ /* 0x000fea0003800000 */
[----:B------:R4:W5:Y:S02]  /*2960*/  LDG.E.LTC128B.U16 R24, desc[UR38][R8.64+0x10] ;  /* 0x0000102608187981 */ /* 0x000964000c1e1520 */
.L_x_45:
[----:B------:R-:W-:Y:S05]  /*2970*/  BSYNC B1 ;  /* 0x0000000000017941 */ /* 0x000fea0003800000 */
.L_x_44:
[----:B-----5:R-:W-:Y:S01]  /*2980*/  HADD2.F32 R5, -RZ, R24.H0_H0 ;  /* 0x20000018ff057230 */ /* 0x020fe20000004100 */
[----:B------:R-:W-:Y:S01]  /*2990*/  ISETP.GT.AND P0, PT, R3, 0x8, P0 ;  /* 0x000000080300780c */ /* 0x000fe20000704270 */
[----:B------:R-:W-:Y:S03]  /*29a0*/  BSSY B1, `(.L_x_46) ;  /* 0x0000007000017945 */ /* 0x000fe60003800000 */
[----:B------:R-:W-:-:S04]  /*29b0*/  FMUL R5, R5, R90 ;  /* 0x0000005a05057220 */ /* 0x000fc80000400000 */
[----:B------:R-:W-:-:S05]  /*29c0*/  FFMA R5, R30, R23, R5 ;  /* 0x000000171e057223 */ /* 0x000fca0000000005 */
[----:B------:R-:W-:-:S05]  /*29d0*/  F2FP.F16.F32.PACK_AB R5, RZ, R5 ;  /* 0x00000005ff05723e */ /* 0x000fca00000000ff */
[----:B------:R0:W-:Y:S01]  /*29e0*/  @P1 STG.E.U16 desc[UR38][R12.64+0x10], R5 ;  /* 0x000010050c001986 */ /* 0x0001e2000c101526 */
[----:B------:R-:W-:Y:S05]  /*29f0*/  @!P0 BRA `(.L_x_47) ;  /* 0x0000000000048947 */ /* 0x000fea0003800000 */
[----:B------:R0:W5:Y:S02]  /*2a00*/  LDG.E.LTC128B.U16 R24, desc[UR38][R8.64+0x12] ;  /* 0x0000122608187981 */ /* 0x000164000c1e1520 */
.L_x_47:
[----:B------:R-:W-:Y:S05]  /*2a10*/  BSYNC B1 ;  /* 0x0000000000017941 */ /* 0x000fea0003800000 */
.L_x_46:
        /* <DEDUP_REMOVED lines=10> */
.L_x_49:
[----:B------:R-:W-:Y:S05]  /*2ac0*/  BSYNC B1 ;  /* 0x0000000000017941 */ /* 0x000fea0003800000 */
.L_x_48:
        /* <DEDUP_REMOVED lines=10> */
.L_x_51:
[----:B------:R-:W-:Y:S05]  /*2b70*/  BSYNC B1 ;  /* 0x0000000000017941 */ /* 0x000fea0003800000 */
.L_x_50:
[----:B0----5:R-:W-:Y:S01]  /*2b80*/  HADD2.F32 R5, -RZ, R24.H0_H0 ;  /* 0x20000018ff057230 */ /* 0x021fe20000004100 */
        /* <DEDUP_REMOVED lines=8> */
.L_x_53:
[----:B------:R-:W-:Y:S05]  /*2c10*/  BSYNC B1 ;  /* 0x0000000000017941 */ /* 0x000fea0003800000 */
.L_x_52:
        /* <DEDUP_REMOVED lines=9> */
.L_x_55:
[----:B------:R-:W-:Y:S05]  /*2cb0*/  BSYNC B1 ;  /* 0x0000000000017941 */ /* 0x000fea0003800000 */
.L_x_54:
        /* <DEDUP_REMOVED lines=10> */
.L_x_57:
[----:B------:R-:W-:Y:S05]  /*2d60*/  BSYNC B1 ;  /* 0x0000000000017941 */ /* 0x000fea0003800000 */
.L_x_56:
        /* <DEDUP_REMOVED lines=10> */
.L_x_59:
[----:B------:R-:W-:Y:S05]  /*2e10*/  BSYNC B1 ;  /* 0x0000000000017941 */ /* 0x000fea0003800000 */
.L_x_58:
        /* <DEDUP_REMOVED lines=9> */
.L_x_61:
[----:B------:R-:W-:Y:S05]  /*2eb0*/  BSYNC B1 ;  /* 0x0000000000017941 */ /* 0x000fea0003800000 */
.L_x_60:
        /* <DEDUP_REMOVED lines=9> */
.L_x_63:
[----:B------:R-:W-:Y:S05]  /*2f50*/  BSYNC B1 ;  /* 0x0000000000017941 */ /* 0x000fea0003800000 */
.L_x_62:
        /* <DEDUP_REMOVED lines=10> */
.L_x_65:
[----:B------:R-:W-:Y:S05]  /*3000*/  BSYNC B1 ;  /* 0x0000000000017941 */ /* 0x000fea0003800000 */
.L_x_64:
        /* <DEDUP_REMOVED lines=10> */
.L_x_67:
[----:B------:R-:W-:Y:S05]  /*30b0*/  BSYNC B1 ;  /* 0x0000000000017941 */ /* 0x000fea0003800000 */
.L_x_66:
        /* <DEDUP_REMOVED lines=9> */
.L_x_69:
[----:B------:R-:W-:Y:S05]  /*3150*/  BSYNC B1 ;  /* 0x0000000000017941 */ /* 0x000fea0003800000 */
.L_x_68:
        /* <DEDUP_REMOVED lines=9> */
.L_x_71:
[----:B------:R-:W-:Y:S05]  /*31f0*/  BSYNC B1 ;  /* 0x0000000000017941 */ /* 0x000fea0003800000 */
.L_x_70:
        /* <DEDUP_REMOVED lines=10> */
.L_x_73:
[----:B------:R-:W-:Y:S05]  /*32a0*/  BSYNC B1 ;  /* 0x0000000000017941 */ /* 0x000fea0003800000 */
.L_x_72:
        /* <DEDUP_REMOVED lines=10> */
.L_x_75:
[----:B------:R-:W-:Y:S05]  /*3350*/  BSYNC B1 ;  /* 0x0000000000017941 */ /* 0x000fea0003800000 */
.L_x_74:
        /* <DEDUP_REMOVED lines=9> */
.L_x_77:
[----:B------:R-:W-:Y:S05]  /*33f0*/  BSYNC B1 ;  /* 0x0000000000017941 */ /* 0x000fea0003800000 */
.L_x_76:
        /* <DEDUP_REMOVED lines=9> */
.L_x_79:
[----:B------:R-:W-:Y:S05]  /*3490*/  BSYNC B1 ;  /* 0x0000000000017941 */ /* 0x000fea0003800000 */
.L_x_78:
        /* <DEDUP_REMOVED lines=10> */
.L_x_81:
[----:B------:R-:W-:Y:S05]  /*3540*/  BSYNC B1 ;  /* 0x0000000000017941 */ /* 0x000fea0003800000 */
.L_x_80:
        /* <DEDUP_REMOVED lines=10> */
.L_x_83:
[----:B------:R-:W-:Y:S05]  /*35f0*/  BSYNC B1 ;  /* 0x0000000000017941 */ /* 0x000fea0003800000 */
.L_x_82:
        /* <DEDUP_REMOVED lines=9> */
.L_x_85:
[----:B------:R-:W-:Y:S05]  /*3690*/  BSYNC B1 ;  /* 0x0000000000017941 */ /* 0x000fea0003800000 */
.L_x_84:
        /* <DEDUP_REMOVED lines=9> */
.L_x_87:
[----:B------:R-:W-:Y:S05]  /*3730*/  BSYNC B1 ;  /* 0x0000000000017941 */ /* 0x000fea0003800000 */
.L_x_86:
        /* <DEDUP_REMOVED lines=10> */
.L_x_89:
[----:B------:R-:W-:Y:S05]  /*37e0*/  BSYNC B1 ;  /* 0x0000000000017941 */ /* 0x000fea0003800000 */
.L_x_88:
        /* <DEDUP_REMOVED lines=10> */
.L_x_91:
[----:B------:R-:W-:Y:S05]  /*3890*/  BSYNC B1 ;  /* 0x0000000000017941 */ /* 0x000fea0003800000 */
.L_x_90:
        /* <DEDUP_REMOVED lines=9> */
.L_x_93:
[----:B------:R-:W-:Y:S05]  /*3930*/  BSYNC B1 ;  /* 0x0000000000017941 */ /* 0x000fea0003800000 */
.L_x_92:
        /* <DEDUP_REMOVED lines=9> */
.L_x_95:
[----:B------:R-:W-:Y:S05]  /*39d0*/  BSYNC B1 ;  /* 0x0000000000017941 */ /* 0x000fea0003800000 */
.L_x_94:
        /* <DEDUP_REMOVED lines=10> */
.L_x_97:
[----:B------:R-:W-:Y:S05]  /*3a80*/  BSYNC B1 ;  /* 0x0000000000017941 */ /* 0x000fea0003800000 */
.L_x_96:
        /* <DEDUP_REMOVED lines=10> */
.L_x_99:
[----:B------:R-:W-:Y:S05]  /*3b30*/  BSYNC B1 ;  /* 0x0000000000017941 */ /* 0x000fea0003800000 */
.L_x_98:
        /* <DEDUP_REMOVED lines=9> */
.L_x_101:
[----:B------:R-:W-:Y:S05]  /*3bd0*/  BSYNC B1 ;  /* 0x0000000000017941 */ /* 0x000fea0003800000 */
.L_x_100:
        /* <DEDUP_REMOVED lines=9> */
.L_x_103:
[----:B------:R-:W-:Y:S05]  /*3c70*/  BSYNC B1 ;  /* 0x0000000000017941 */ /* 0x000fea0003800000 */
.L_x_102:
        /* <DEDUP_REMOVED lines=10> */
.L_x_105:
[----:B------:R-:W-:Y:S05]  /*3d20*/  BSYNC B1 ;  /* 0x0000000000017941 */ /* 0x000fea0003800000 */
.L_x_104:
        /* <DEDUP_REMOVED lines=10> */
.L_x_107:
[----:B------:R-:W-:Y:S05]  /*3dd0*/  BSYNC B1 ;  /* 0x0000000000017941 */ /* 0x000fea0003800000 */
.L_x_106:
        /* <DEDUP_REMOVED lines=9> */
.L_x_109:
[----:B------:R-:W-:Y:S05]  /*3e70*/  BSYNC B1 ;  /* 0x0000000000017941 */ /* 0x000fea0003800000 */
.L_x_108:
        /* <DEDUP_REMOVED lines=9> */
.L_x_111:
[----:B------:R-:W-:Y:S05]  /*3f10*/  BSYNC B1 ;  /* 0x0000000000017941 */ /* 0x000fea0003800000 */
.L_x_110:
        /* <DEDUP_REMOVED lines=10> */
.L_x_113:
[----:B------:R-:W-:Y:S05]  /*3fc0*/  BSYNC B1 ;  /* 0x0000000000017941 */ /* 0x000fea0003800000 */
.L_x_112:
        /* <DEDUP_REMOVED lines=10> */
.L_x_115:
[----:B------:R-:W-:Y:S05]  /*4070*/  BSYNC B1 ;  /* 0x0000000000017941 */ /* 0x000fea0003800000 */
.L_x_114:
        /* <DEDUP_REMOVED lines=9> */
.L_x_117:
[----:B------:R-:W-:Y:S05]  /*4110*/  BSYNC B1 ;  /* 0x0000000000017941 */ /* 0x000fea0003800000 */
.L_x_116:
        /* <DEDUP_REMOVED lines=9> */
.L_x_119:
[----:B------:R-:W-:Y:S05]  /*41b0*/  BSYNC B1 ;  /* 0x0000000000017941 */ /* 0x000fea0003800000 */
.L_x_118:
        /* <DEDUP_REMOVED lines=10> */
.L_x_121:
[----:B------:R-:W-:Y:S05]  /*4260*/  BSYNC B1 ;  /* 0x0000000000017941 */ /* 0x000fea0003800000 */
.L_x_120:
        /* <DEDUP_REMOVED lines=10> */
.L_x_123:
[----:B------:R-:W-:Y:S05]  /*4310*/  BSYNC B1 ;  /* 0x0000000000017941 */ /* 0x000fea0003800000 */
.L_x_122:
        /* <DEDUP_REMOVED lines=9> */
.L_x_125:
[----:B------:R-:W-:Y:S05]  /*43b0*/  BSYNC B1 ;  /* 0x0000000000017941 */ /* 0x000fea0003800000 */
.L_x_124:
        /* <DEDUP_REMOVED lines=9> */
.L_x_127:
[----:B------:R-:W-:Y:S05]  /*4450*/  BSYNC B1 ;  /* 0x0000000000017941 */ /* 0x000fea0003800000 */
.L_x_126:
        /* <DEDUP_REMOVED lines=10> */
.L_x_129:
[----:B------:R-:W-:Y:S05]  /*4500*/  BSYNC B1 ;  /* 0x0000000000017941 */ /* 0x000fea0003800000 */
.L_x_128:
        /* <DEDUP_REMOVED lines=10> */
.L_x_131:
[----:B------:R-:W-:Y:S05]  /*45b0*/  BSYNC B1 ;  /* 0x0000000000017941 */ /* 0x000fea0003800000 */
.L_x_130:
        /* <DEDUP_REMOVED lines=9> */
.L_x_133:
[----:B------:R-:W-:Y:S05]  /*4650*/  BSYNC B1 ;  /* 0x0000000000017941 */ /* 0x000fea0003800000 */
.L_x_132:
        /* <DEDUP_REMOVED lines=9> */
.L_x_135:
[----:B------:R-:W-:Y:S05]  /*46f0*/  BSYNC B1 ;  /* 0x0000000000017941 */ /* 0x000fea0003800000 */
.L_x_134:
        /* <DEDUP_REMOVED lines=10> */
.L_x_137:
[----:B------:R-:W-:Y:S05]  /*47a0*/  BSYNC B1 ;  /* 0x0000000000017941 */ /* 0x000fea0003800000 */
.L_x_136:
        /* <DEDUP_REMOVED lines=10> */
.L_x_139:
[----:B------:R-:W-:Y:S05]  /*4850*/  BSYNC B1 ;  /* 0x0000000000017941 */ /* 0x000fea0003800000 */
.L_x_138:
        /* <DEDUP_REMOVED lines=9> */
.L_x_141:
[----:B------:R-:W-:Y:S05]  /*48f0*/  BSYNC B1 ;  /* 0x0000000000017941 */ /* 0x000fea0003800000 */
.L_x_140:
        /* <DEDUP_REMOVED lines=9> */
.L_x_143:
[----:B------:R-:W-:Y:S05]  /*4990*/  BSYNC B1 ;  /* 0x0000000000017941 */ /* 0x000fea0003800000 */
.L_x_142:
        /* <DEDUP_REMOVED lines=10> */
.L_x_145:
[----:B------:R-:W-:Y:S05]  /*4a40*/  BSYNC B1 ;  /* 0x0000000000017941 */ /* 0x000fea0003800000 */
.L_x_144:
        /* <DEDUP_REMOVED lines=10> */
.L_x_147:
[----:B------:R-:W-:Y:S05]  /*4af0*/  BSYNC B1 ;  /* 0x0000000000017941 */ /* 0x000fea0003800000 */
.L_x_146:
        /* <DEDUP_REMOVED lines=9> */
.L_x_149:
[----:B------:R-:W-:Y:S05]  /*4b90*/  BSYNC B1 ;  /* 0x0000000000017941 */ /* 0x000fea0003800000 */
.L_x_148:
        /* <DEDUP_REMOVED lines=9> */
.L_x_151:
[----:B------:R-:W-:Y:S05]  /*4c30*/  BSYNC B1 ;  /* 0x0000000000017941 */ /* 0x000fea0003800000 */
.L_x_150:
        /* <DEDUP_REMOVED lines=10> */
.L_x_153:
[----:B------:R-:W-:Y:S05]  /*4ce0*/  BSYNC B1 ;  /* 0x0000000000017941 */ /* 0x000fea0003800000 */
.L_x_152:
[----:B-----5:R-:W-:Y:S01]  /*4cf0*/  HADD2.F32 R5, -RZ, R24.H0_H0 ;  /* 0x20000018ff057230 */ /* 0x020fe20000004100 */
[----:B------:R-:W-:Y:S01]  /*4d00*/  ISETP.GT.AND P0, PT, R4, 0x79, PT ;  /* 0x000000790400780c */ /* 0x000fe20003f04270 */
[----:B------:R-:W-:Y:S01]  /*4d10*/  @P2 IMAD.MOV.U32 R4, RZ, RZ, R10 ;  /* 0x000000ffff042224 */ /* 0x000fe200078e000a */
[----:B------:R-:W-:Y:S02]  /*4d20*/  BSSY B1, `(.L_x_154) ;  /* 0x000000a000017945 */ /* 0x000fe40003800000 */
[----:B------:R-:W-:Y:S01]  /*4d30*/  FMUL R5, R5, R90 ;  /* 0x0000005a05057220 */ /* 0x000fe20000400000 */
[----:B------:R-:W-:-:S03]  /*4d40*/  ISETP.GT.AND P3, PT, R3, RZ, P0 ;  /* 0x000000ff0300720c */ /* 0x000fc60000764270 */
[----:B------:R-:W-:-:S05]  /*4d50*/  FFMA R5, R84, R23, R5 ;  /* 0x0000001754057223 */ /* 0x000fca0000000005 */
[----:B------:R-:W-:-:S04]  /*4d60*/  F2FP.F16.F32.PACK_AB R5, RZ, R5 ;  /* 0x00000005ff05723e */ /* 0x000fc800000000ff */
[----:B0-----:R-:W-:Y:S01]  /*4d70*/  PRMT R14, R5, 0x7610, R14 ;  /* 0x00007610050e7816 */ /* 0x001fe2000000000e */
[----:B------:R-:W-:-:S05]  /*4d80*/  @P2 IMAD.MOV.U32 R5, RZ, RZ, R11 ;  /* 0x000000ffff052224 */ /* 0x000fca00078e000b */
[----:B------:R0:W-:Y:S01]  /*4d90*/  @P2 STG.E.U16 desc[UR38][R4.64+0xf0], R14 ;  /* 0x0000f00e04002986 */ /* 0x0001e2000c101526 */
[----:B------:R-:W-:Y:S05]  /*4da0*/  @!P3 BRA `(.L_x_155) ;  /* 0x000000000004b947 */ /* 0x000fea0003800000 */
[----:B------:R0:W5:Y:S02]  /*4db0*/  LDG.E.LTC128B.U16 R24, desc[UR38][R6.64+0xf2] ;  /* 0x0000f22606187981 */ /* 0x000164000c1e1520 */
.L_x_155:
[----:B------:R-:W-:Y:S05]  /*4dc0*/  BSYNC B1 ;  /* 0x0000000000017941 */ /* 0x000fea0003800000 */
.L_x_154:
        /* <DEDUP_REMOVED lines=9> */
.L_x_157:
[----:B------:R-:W-:Y:S05]  /*4e60*/  BSYNC B1 ;  /* 0x0000000000017941 */ /* 0x000fea0003800000 */
.L_x_156:
[----:B-----5:R-:W-:Y:S01]  /*4e70*/  HADD2.F32 R5, -RZ, R24.H0_H0 ;  /* 0x20000018ff057230 */ /* 0x020fe20000004100 */
[----:B------:R-:W-:Y:S01]  /*4e80*/  ISETP.GT.AND P0, PT, R3, 0x8, P0 ;  /* 0x000000080300780c */ /* 0x000fe20000704270 */
[----:B0-----:R-:W-:Y:S01]  /*4e90*/  @P1 IMAD.MOV.U32 R4, RZ, RZ, R12 ;  /* 0x000000ffff041224 */ /* 0x001fe200078e000c */
[----:B------:R-:W-:Y:S02]  /*4ea0*/  BSSY B1, `(.L_x_158) ;  /* 0x0000009000017945 */ /* 0x000fe40003800000 */
[----:B------:R-:W-:-:S04]  /*4eb0*/  FMUL R5, R5, R90 ;  /* 0x0000005a05057220 */ /* 0x000fc80000400000 */
[----:B------:R-:W-:-:S05]  /*4ec0*/  FFMA R5, R86, R23, R5 ;  /* 0x0000001756057223 */ /* 0x000fca0000000005 */
[----:B------:R-:W-:-:S04]  /*4ed0*/  F2FP.F16.F32.PACK_AB R5, RZ, R5 ;  /* 0x00000005ff05723e */ /* 0x000fc800000000ff */
[----:B-1-3--:R-:W-:Y:S01]  /*4ee0*/  PRMT R6, R5, 0x7610, R6 ;  /* 0x0000761005067816 */ /* 0x00afe20000000006 */
[----:B------:R-:W-:-:S05]  /*4ef0*/  @P1 IMAD.MOV.U32 R5, RZ, RZ, R13 ;  /* 0x000000ffff051224 */ /* 0x000fca00078e000d */
[----:B------:R0:W-:Y:S01]  /*4f00*/  @P1 STG.E.U16 desc[UR38][R4.64+0xf0], R6 ;  /* 0x0000f00604001986 */ /* 0x0001e2000c101526 */
[----:B------:R-:W-:Y:S05]  /*4f10*/  @!P0 BRA `(.L_x_159) ;  /* 0x0000000000048947 */ /* 0x000fea0003800000 */
[----:B------:R1:W5:Y:S02]  /*4f20*/  LDG.E.LTC128B.U16 R24, desc[UR38][R8.64+0xf2] ;  /* 0x0000f22608187981 */ /* 0x000364000c1e1520 */
.L_x_159:
[----:B------:R-:W-:Y:S05]  /*4f30*/  BSYNC B1 ;  /* 0x0000000000017941 */ /* 0x000fea0003800000 */
.L_x_158:
[----:B------:R-:W-:Y:S05]  /*4f40*/  @!P0 BRA `(.L_x_160) ;  /* 0x0000001000e88947 */ /* 0x000fea0003800000 */
[----:B-----5:R-:W-:-:S05]  /*4f50*/  HADD2.F32 R3, -RZ, R24.H0_H0 ;  /* 0x20000018ff037230 */ /* 0x020fca0000004100 */
[----:B0-----:R-:W-:-:S04]  /*4f60*/  FMUL R4, R3, R90 ;  /* 0x0000005a03047220 */ /* 0x001fc80000400000 */
[----:B------:R-:W-:-:S05]  /*4f70*/  FFMA R4, R87, R23, R4 ;  /* 0x0000001757047223 */ /* 0x000fca0000000004 */
[----:B------:R-:W-:-:S05]  /*4f80*/  F2FP.F16.F32.PACK_AB R4, RZ, R4 ;  /* 0x00000004ff04723e */ /* 0x000fca00000000ff */
[----:B------:R3:W-:Y:S01]  /*4f90*/  STG.E.U16 desc[UR38][R12.64+0xf2], R4 ;  /* 0x0000f2040c007986 */ /* 0x0007e2000c101526 */
[----:B------:R-:W-:Y:S05]  /*4fa0*/  BRA `(.L_x_160) ;  /* 0x0000001000d07947 */ /* 0x000fea0003800000 */
.L_x_35:
[----:B------:R-:W-:Y:S01]  /*4fb0*/  ISETP.GT.AND P3, PT, R4, 0x1, PT ;  /* 0x000000010400780c */ /* 0x000fe20003f64270 */
[----:B------:R-:W-:Y:S01]  /*4fc0*/  ULDC.64 UR4, c[0x0][0x5c0] ;  /* 0x0001700000047ab9 */ /* 0x000fe20000000a00 */
[-C--:B------:R-:W-:Y:S01]  /*4fd0*/  FMUL R24, R24, R23.reuse ;  /* 0x0000001718187220 */ /* 0x080fe20000400000 */
[----:B------:R-:W-:Y:S01]  /*4fe0*/  LEA R6, P4, R106, UR4, 0x1 ;  /* 0x000000046a067c11 */ /* 0x000fe2000f8808ff */
[-C--:B------:R-:W-:Y:S01]  /*4ff0*/  FMUL R25, R25, R23.reuse ;  /* 0x0000001719197220 */ /* 0x080fe20000400000 */
[----:B------:R-:W-:Y:S01]  /*5000*/  ISETP.GT.AND P0, PT, R3, RZ, P3 ;  /* 0x000000ff0300720c */ /* 0x000fe20001f04270 */
[-C--:B------:R-:W-:Y:S01]  /*5010*/  FMUL R26, R26, R23.reuse ;  /* 0x000000171a1a7220 */ /* 0x080fe20000400000 */
[----:B------:R-:W-:Y:S01]  /*5020*/  F2FP.F16.F32.PACK_AB R24, RZ, R24 ;  /* 0x00000018ff18723e */ /* 0x000fe200000000ff */
[-C--:B------:R-:W-:Y:S01]  /*5030*/  FMUL R27, R27, R23.reuse ;  /* 0x000000171b1b7220 */ /* 0x080fe20000400000 */
[----:B------:R-:W-:Y:S01]  /*5040*/  LEA.HI.X R7, R106, UR5, R103, 0x1, P4 ;  /* 0x000000056a077c11 */ /* 0x000fe2000a0f0c67 */
[----:B------:R-:W-:Y:S01]  /*5050*/  FMUL R28, R28, R23 ;  /* 0x000000171c1c7220 */ /* 0x000fe20000400000 */
[----:B------:R-:W-:Y:S01]  /*5060*/  F2FP.F16.F32.PACK_AB R25, RZ, R25 ;  /* 0x00000019ff19723e */ /* 0x000fe200000000ff */
[-C--:B------:R-:W-:Y:S01]  /*5070*/  FMUL R29, R29, R23.reuse ;  /* 0x000000171d1d7220 */ /* 0x080fe20000400000 */
[----:B------:R-:W-:Y:S01]  /*5080*/  ISETP.GT.AND P2, PT, R3, 0x8, P2 ;  /* 0x000000080300780c */ /* 0x000fe20001744270 */
[----:B------:R-:W-:Y:S01]  /*5090*/  @P1 STG.E.U16 desc[UR38][R6.64], R24 ;  /* 0x0000001806001986 */ /* 0x000fe2000c101526 */
[----:B------:R-:W-:Y:S01]  /*50a0*/  ISETP.GT.AND P1, PT, R4, 0x8, PT ;  /* 0x000000080400780c */ /* 0x000fe20003f24270 */
[-C--:B------:R-:W-:Y:S01]  /*50b0*/  FMUL R30, R30, R23.reuse ;  /* 0x000000171e1e7220 */ /* 0x080fe20000400000 */
[C---:B------:R-:W-:Y:S01]  /*50c0*/  SHF.L.U64.HI R5, R91.reuse, 0x1, R92 ;  /* 0x000000015b057819 */ /* 0x040fe2000001025c */
[----:B------:R-:W-:Y:S01]  /*50d0*/  @P0 STG.E.U16 desc[UR38][R6.64+0x2], R25 ;  /* 0x0000021906000986 */ /* 0x000fe2000c101526 */
[----:B------:R-:W-:Y:S01]  /*50e0*/  LEA R8, P5, R91, R6, 0x1 ;  /* 0x000000065b087211 */ /* 0x000fe200078a08ff */
[-C--:B------:R-:W-:Y:S01]  /*50f0*/  FMUL R31, R31, R23.reuse ;  /* 0x000000171f1f7220 */ /* 0x080fe20000400000 */
[----:B------:R-:W-:Y:S01]  /*5100*/  ISETP.GT.AND P3, PT, R3, 0x8, P3 ;  /* 0x000000080300780c */ /* 0x000fe20001f64270 */
[-C--:B------:R-:W-:Y:S01]  /*5110*/  FMUL R32, R32, R23.reuse ;  /* 0x0000001720207220 */ /* 0x080fe20000400000 */
[----:B------:R-:W-:Y:S01]  /*5120*/  ISETP.GT.AND P0, PT, R4, 0x9, PT ;  /* 0x000000090400780c */ /* 0x000fe20003f04270 */
[----:B------:R-:W-:Y:S01]  /*5130*/  IMAD.X R9, R5, 0x1, R7, P5 ;  /* 0x0000000105097824 */ /* 0x000fe200028e0607 */
[----:B------:R-:W-:Y:S01]  /*5140*/  ISETP.GT.AND P4, PT, R3, RZ, P1 ;  /* 0x000000ff0300720c */ /* 0x000fe20000f84270 */
[-C--:B------:R-:W-:Y:S01]  /*5150*/  FMUL R33, R33, R23.reuse ;  /* 0x0000001721217220 */ /* 0x080fe20000400000 */
[----:B------:R-:W-:Y:S01]  /*5160*/  F2FP.F16.F32.PACK_AB R26, RZ, R26 ;  /* 0x0000001aff1a723e */ /* 0x000fe200000000ff */
[-C--:B------:R-:W-:Y:S01]  /*5170*/  FMUL R34, R34, R23.reuse ;  /* 0x0000001722227220 */ /* 0x080fe20000400000 */
[----:B------:R-:W-:Y:S01]  /*5180*/  ISETP.GT.AND P5, PT, R3, RZ, P0 ;  /* 0x000000ff0300720c */ /* 0x000fe200007a4270 */
[----:B------:R-:W-:Y:S01]  /*5190*/  FMUL R35, R35, R23 ;  /* 0x0000001723237220 */ /* 0x000fe20000400000 */
[----:B------:R-:W-:Y:S01]  /*51a0*/  F2FP.F16.F32.PACK_AB R27, RZ, R27 ;  /* 0x0000001bff1b723e */ /* 0x000fe200000000ff */
[----:B------:R-:W-:Y:S01]  /*51b0*/  @P2 STG.E.U16 desc[UR38][R8.64], R26 ;  /* 0x0000001a08002986 */ /* 0x000fe2000c101526 */
[----:B------:R-:W-:Y:S01]  /*51c0*/  F2FP.F16.F32.PACK_AB R28, RZ, R28 ;  /* 0x0000001cff1c723e */ /* 0x000fe200000000ff */
[-C--:B------:R-:W-:Y:S01]  /*51d0*/  FMUL R36, R36, R23.reuse ;  /* 0x0000001724247220 */ /* 0x080fe20000400000 */
[----:B------:R-:W-:Y:S01]  /*51e0*/  ISETP.GT.AND P2, PT, R3, 0x8, P1 ;  /* 0x000000080300780c */ /* 0x000fe20000f44270 */
[----:B------:R-:W-:Y:S01]  /*51f0*/  @P3 STG.E.U16 desc[UR38][R8.64+0x2], R27 ;  /* 0x0000021b08003986 */ /* 0x000fe2000c101526 */
[----:B------:R-:W-:Y:S01]  /*5200*/  ISETP.GT.AND P1, PT, R4, 0x10, PT ;  /* 0x000000100400780c */ /* 0x000fe20003f24270 */
[----:B------:R-:W-:Y:S01]  /*5210*/  FMUL R37, R37, R23 ;  /* 0x0000001725257220 */ /* 0x000fe20000400000 */
[----:B------:R-:W-:Y:S01]  /*5220*/  F2FP.F16.F32.PACK_AB R29, RZ, R29 ;  /* 0x0000001dff1d723e */ /* 0x000fe200000000ff */
[----:B------:R-:W-:Y:S01]  /*5230*/  @P4 STG.E.U16 desc[UR38][R6.64+0x10], R28 ;  /* 0x0000101c06004986 */ /* 0x000fe2000c101526 */
[C---:B------:R-:W-:Y:S01]  /*5240*/  ISETP.GT.AND P3, PT, R3.reuse, 0x8, P0 ;  /* 0x000000080300780c */ /* 0x040fe20000764270 */
[-C--:B------:R-:W-:Y:S01]  /*5250*/  FMUL R38, R38, R23.reuse ;  /* 0x0000001726267220 */ /* 0x080fe20000400000 */
[----:B------:R-:W-:Y:S01]  /*5260*/  ISETP.GT.AND P0, PT, R4, 0x11, PT ;  /* 0x000000110400780c */ /* 0x000fe20003f04270 */
[----:B------:R-:W-:Y:S01]  /*5270*/  @P5 STG.E.U16 desc[UR38][R6.64+0x12], R29 ;  /* 0x0000121d06005986 */ /* 0x000fe2000c101526 */
        /* <DEDUP_REMOVED lines=161> */
[----:B------:R-:W-:Y:S01]  /*5c90*/  FMUL R87, R87, R23 ;  /* 0x0000001757577220 */ /* 0x000fe20000400000 */
[----:B------:R-:W-:-:S02]  /*5ca0*/  F2FP.F16.F32.PACK_AB R62, RZ, R62 ;  /* 0x0000003eff3e723e */ /* 0x000fc400000000ff */
[C---:B------:R-:W-:Y:S02]  /*5cb0*/  ISETP.GT.AND P5, PT, R3.reuse, RZ, P0 ;  /* 0x000000ff0300720c */ /* 0x040fe400007a4270 */
[----:B------:R-:W-:Y:S01]  /*5cc0*/  F2FP.F16.F32.PACK_AB R63, RZ, R63 ;  /* 0x0000003fff3f723e */ /* 0x000fe200000000ff */
[----:B------:R-:W-:Y:S01]  /*5cd0*/  @P2 STG.E.U16 desc[UR38][R8.64+0x90], R62 ;  /* 0x0000903e08002986 */ /* 0x000fe2000c101526 */
[----:B------:R-:W-:Y:S02]  /*5ce0*/  F2FP.F16.F32.PACK_AB R64, RZ, R64 ;  /* 0x00000040ff40723e */ /* 0x000fe400000000ff */
[C---:B------:R-:W-:Y:S01]  /*5cf0*/  ISETP.GT.AND P2, PT, R3.reuse, 0x8, P1 ;  /* 0x000000080300780c */ /* 0x040fe20000f44270 */
[----:B------:R-:W-:Y:S01]  /*5d00*/  @P3 STG.E.U16 desc[UR38][R8.64+0x92], R63 ;  /* 0x0000923f08003986 */ /* 0x000fe2000c101526 */
[----:B------:R-:W-:Y:S02]  /*5d10*/  ISETP.GT.AND P1, PT, R4, 0x58, PT ;  /* 0x000000580400780c */ /* 0x000fe40003f24270 */
[----:B------:R-:W-:Y:S01]  /*5d20*/  F2FP.F16.F32.PACK_AB R65, RZ, R65 ;  /* 0x00000041ff41723e */ /* 0x000fe200000000ff */
[----:B------:R-:W-:Y:S01]  /*5d30*/  @P4 STG.E.U16 desc[UR38][R6.64+0xa0], R64 ;  /* 0x0000a04006004986 */ /* 0x000fe2000c101526 */
[----:B------:R-:W-:-:S02]  /*5d40*/  ISETP.GT.AND P3, PT, R3, 0x8, P0 ;  /* 0x000000080300780c */ /* 0x000fc40000764270 */
[----:B------:R-:W-:Y:S01]  /*5d50*/  ISETP.GT.AND P0, PT, R4, 0x59, PT ;  /* 0x000000590400780c */ /* 0x000fe20003f04270 */
[----:B------:R-:W-:Y:S01]  /*5d60*/  @P5 STG.E.U16 desc[UR38][R6.64+0xa2], R65 ;  /* 0x0000a24106005986 */ /* 0x000fe2000c101526 */
[C---:B------:R-:W-:Y:S02]  /*5d70*/  ISETP.GT.AND P4, PT, R3.reuse, RZ, P1 ;  /* 0x000000ff0300720c */ /* 0x040fe40000f84270 */
[----:B------:R-:W-:Y:S02]  /*5d80*/  F2FP.F16.F32.PACK_AB R66, RZ, R66 ;  /* 0x00000042ff42723e */ /* 0x000fe400000000ff */
[----:B------:R-:W-:Y:S02]  /*5d90*/  ISETP.GT.AND P5, PT, R3, RZ, P0 ;  /* 0x000000ff0300720c */ /* 0x000fe400007a4270 */
[----:B------:R-:W-:Y:S01]  /*5da0*/  F2FP.F16.F32.PACK_AB R67, RZ, R67 ;  /* 0x00000043ff43723e */ /* 0x000fe200000000ff */
[----:B------:R-:W-:Y:S01]  /*5db0*/  @P2 STG.E.U16 desc[UR38][R8.64+0xa0], R66 ;  /* 0x0000a04208002986 */ /* 0x000fe2000c101526 */
[----:B------:R-:W-:-:S02]  /*5dc0*/  F2FP.F16.F32.PACK_AB R68, RZ, R68 ;  /* 0x00000044ff44723e */ /* 0x000fc400000000ff */
[C---:B------:R-:W-:Y:S01]  /*5dd0*/  ISETP.GT.AND P2, PT, R3.reuse, 0x8, P1 ;  /* 0x000000080300780c */ /* 0x040fe20000f44270 */
[----:B------:R-:W-:Y:S01]  /*5de0*/  @P3 STG.E.U16 desc[UR38][R8.64+0xa2], R67 ;  /* 0x0000a24308003986 */ /* 0x000fe2000c101526 */
[C---:B------:R-:W-:Y:S02]  /*5df0*/  ISETP.GT.AND P1, PT, R4.reuse, 0x60, PT ;  /* 0x000000600400780c */ /* 0x040fe40003f24270 */
[----:B------:R-:W-:Y:S01]  /*5e00*/  F2FP.F16.F32.PACK_AB R69, RZ, R69 ;  /* 0x00000045ff45723e */ /* 0x000fe200000000ff */
[----:B------:R-:W-:Y:S01]  /*5e10*/  @P4 STG.E.U16 desc[UR38][R6.64+0xb0], R68 ;  /* 0x0000b04406004986 */ /* 0x000fe2000c101526 */
[C---:B------:R-:W-:Y:S02]  /*5e20*/  ISETP.GT.AND P3, PT, R3.reuse, 0x8, P0 ;  /* 0x000000080300780c */ /* 0x040fe40000764270 */
[----:B------:R-:W-:Y:S01]  /*5e30*/  ISETP.GT.AND P0, PT, R4, 0x61, PT ;  /* 0x000000610400780c */ /* 0x000fe20003f04270 */
[----:B------:R-:W-:Y:S01]  /*5e40*/  @P5 STG.E.U16 desc[UR38][R6.64+0xb2], R69 ;  /* 0x0000b24506005986 */ /* 0x000fe2000c101526 */
[----:B------:R-:W-:-:S02]  /*5e50*/  ISETP.GT.AND P4, PT, R3, RZ, P1 ;  /* 0x000000ff0300720c */ /* 0x000fc40000f84270 */
[C---:B------:R-:W-:Y:S02]  /*5e60*/  ISETP.GT.AND P5, PT, R3.reuse, RZ, P0 ;  /* 0x000000ff0300720c */ /* 0x040fe400007a4270 */
[----:B------:R-:W-:Y:S02]  /*5e70*/  F2FP.F16.F32.PACK_AB R70, RZ, R70 ;  /* 0x00000046ff46723e */ /* 0x000fe400000000ff */
[----:B------:R-:W-:Y:S02]  /*5e80*/  F2FP.F16.F32.PACK_AB R71, RZ, R71 ;  /* 0x00000047ff47723e */ /* 0x000fe400000000ff */
[----:B------:R-:W-:Y:S01]  /*5e90*/  F2FP.F16.F32.PACK_AB R72, RZ, R72 ;  /* 0x00000048ff48723e */ /* 0x000fe200000000ff */
[----:B------:R-:W-:Y:S01]  /*5ea0*/  @P2 STG.E.U16 desc[UR38][R8.64+0xb0], R70 ;  /* 0x0000b04608002986 */ /* 0x000fe2000c101526 */
[----:B------:R-:W-:Y:S02]  /*5eb0*/  F2FP.F16.F32.PACK_AB R73, RZ, R73 ;  /* 0x00000049ff49723e */ /* 0x000fe400000000ff */
[C---:B------:R-:W-:Y:S01]  /*5ec0*/  ISETP.GT.AND P1, PT, R3.reuse, 0x8, P1 ;  /* 0x000000080300780c */ /* 0x040fe20000f24270 */
[----:B------:R-:W-:Y:S01]  /*5ed0*/  @P3 STG.E.U16 desc[UR38][R8.64+0xb2], R71 ;  /* 0x0000b24708003986 */ /* 0x000fe2000c101526 */
[----:B------:R-:W-:-:S02]  /*5ee0*/  ISETP.GT.AND P2, PT, R3, 0x8, P0 ;  /* 0x000000080300780c */ /* 0x000fc40000744270 */
[C---:B------:R-:W-:Y:S01]  /*5ef0*/  ISETP.GT.AND P0, PT, R4.reuse, 0x69, PT ;  /* 0x000000690400780c */ /* 0x040fe20003f04270 */
[----:B------:R-:W-:Y:S01]  /*5f00*/  @P4 STG.E.U16 desc[UR38][R6.64+0xc0], R72 ;  /* 0x0000c04806004986 */ /* 0x000fe2000c101526 */
[----:B------:R-:W-:Y:S02]  /*5f10*/  ISETP.GT.AND P4, PT, R4, 0x68, PT ;  /* 0x000000680400780c */ /* 0x000fe40003f84270 */
[----:B------:R-:W-:Y:S01]  /*5f20*/  F2FP.F16.F32.PACK_AB R74, RZ, R74 ;  /* 0x0000004aff4a723e */ /* 0x000fe200000000ff */
[----:B------:R-:W-:Y:S01]  /*5f30*/  @P5 STG.E.U16 desc[UR38][R6.64+0xc2], R73 ;  /* 0x0000c24906005986 */ /* 0x000fe2000c101526 */
[C---:B------:R-:W-:Y:S02]  /*5f40*/  ISETP.GT.AND P5, PT, R3.reuse, RZ, P4 ;  /* 0x000000ff0300720c */ /* 0x040fe400027a4270 */
[----:B------:R-:W-:Y:S01]  /*5f50*/  ISETP.GT.AND P3, PT, R3, RZ, P0 ;  /* 0x000000ff0300720c */ /* 0x000fe20000764270 */
[----:B------:R-:W-:Y:S01]  /*5f60*/  @P1 STG.E.U16 desc[UR38][R8.64+0xc0], R74 ;  /* 0x0000c04a08001986 */ /* 0x000fe2000c101526 */
[----:B------:R-:W-:-:S02]  /*5f70*/  F2FP.F16.F32.PACK_AB R75, RZ, R75 ;  /* 0x0000004bff4b723e */ /* 0x000fc400000000ff */
[----:B------:R-:W-:Y:S02]  /*5f80*/  F2FP.F16.F32.PACK_AB R76, RZ, R76 ;  /* 0x0000004cff4c723e */ /* 0x000fe400000000ff */
[C---:B------:R-:W-:Y:S01]  /*5f90*/  ISETP.GT.AND P4, PT, R3.reuse, 0x8, P4 ;  /* 0x000000080300780c */ /* 0x040fe20002784270 */
[----:B------:R-:W-:Y:S01]  /*5fa0*/  @P2 STG.E.U16 desc[UR38][R8.64+0xc2], R75 ;  /* 0x0000c24b08002986 */ /* 0x000fe2000c101526 */
[----:B------:R-:W-:Y:S02]  /*5fb0*/  F2FP.F16.F32.PACK_AB R77, RZ, R77 ;  /* 0x0000004dff4d723e */ /* 0x000fe400000000ff */
[C---:B------:R-:W-:Y:S01]  /*5fc0*/  ISETP.GT.AND P2, PT, R4.reuse, 0x71, PT ;  /* 0x000000710400780c */ /* 0x040fe20003f44270 */
[----:B------:R-:W-:Y:S01]  /*5fd0*/  @P5 STG.E.U16 desc[UR38][R6.64+0xd0], R76 ;  /* 0x0000d04c06005986 */ /* 0x000fe2000c101526 */
[----:B------:R-:W-:Y:S02]  /*5fe0*/  ISETP.GT.AND P5, PT, R3, 0x8, P0 ;  /* 0x000000080300780c */ /* 0x000fe400007a4270 */
[C---:B------:R-:W-:Y:S01]  /*5ff0*/  ISETP.GT.AND P1, PT, R4.reuse, 0x78, PT ;  /* 0x000000780400780c */ /* 0x040fe20003f24270 */
[----:B------:R-:W-:Y:S01]  /*6000*/  @P3 STG.E.U16 desc[UR38][R6.64+0xd2], R77 ;  /* 0x0000d24d06003986 */ /* 0x000fe2000c101526 */
[----:B------:R-:W-:-:S02]  /*6010*/  ISETP.GT.AND P3, PT, R4, 0x70, PT ;  /* 0x000000700400780c */ /* 0x000fc40003f64270 */
[----:B------:R-:W-:Y:S01]  /*6020*/  ISETP.GT.AND P0, PT, R4, 0x79, PT ;  /* 0x000000790400780c */ /* 0x000fe20003f04270 */
[----:B------:R-:W-:Y:S01]  /*6030*/  @P4 IMAD.MOV.U32 R4, RZ, RZ, R8 ;  /* 0x000000ffff044224 */ /* 0x000fe200078e0008 */
[----:B------:R-:W-:Y:S01]  /*6040*/  F2FP.F16.F32.PACK_AB R78, RZ, R78 ;  /* 0x0000004eff4e723e */ /* 0x000fe200000000ff */
[----:B------:R-:W-:Y:S01]  /*6050*/  @P4 IMAD.MOV.U32 R5, RZ, RZ, R9 ;  /* 0x000000ffff054224 */ /* 0x000fe200078e0009 */
[----:B------:R-:W-:Y:S02]  /*6060*/  F2FP.F16.F32.PACK_AB R79, RZ, R79 ;  /* 0x0000004fff4f723e */ /* 0x000fe400000000ff */
[----:B------:R-:W-:Y:S02]  /*6070*/  F2FP.F16.F32.PACK_AB R80, RZ, R80 ;  /* 0x00000050ff50723e */ /* 0x000fe400000000ff */
[----:B------:R0:W-:Y:S01]  /*6080*/  @P4 STG.E.U16 desc[UR38][R4.64+0xd0], R78 ;  /* 0x0000d04e04004986 */ /* 0x0001e2000c101526 */
[----:B------:R-:W-:Y:S02]  /*6090*/  ISETP.GT.AND P4, PT, R3, RZ, P2 ;  /* 0x000000ff0300720c */ /* 0x000fe40001784270 */
[----:B------:R-:W-:-:S02]  /*60a0*/  F2FP.F16.F32.PACK_AB R81, RZ, R81 ;  /* 0x00000051ff51723e */ /* 0x000fc400000000ff */
[----:B------:R-:W-:Y:S02]  /*60b0*/  ISETP.GT.AND P2, PT, R3, 0x8, P2 ;  /* 0x000000080300780c */ /* 0x000fe40001744270 */
[----:B------:R-:W-:Y:S02]  /*60c0*/  F2FP.F16.F32.PACK_AB R82, RZ, R82 ;  /* 0x00000052ff52723e */ /* 0x000fe400000000ff */
[----:B------:R-:W-:Y:S02]  /*60d0*/  F2FP.F16.F32.PACK_AB R83, RZ, R83 ;  /* 0x00000053ff53723e */ /* 0x000fe400000000ff */
[----:B------:R-:W-:Y:S01]  /*60e0*/  F2FP.F16.F32.PACK_AB R84, RZ, R84 ;  /* 0x00000054ff54723e */ /* 0x000fe200000000ff */
[----:B0-----:R-:W-:Y:S01]  /*60f0*/  @P5 IMAD.MOV.U32 R4, RZ, RZ, R8 ;  /* 0x000000ffff045224 */ /* 0x001fe200078e0008 */
[----:B------:R-:W-:Y:S01]  /*6100*/  F2FP.F16.F32.PACK_AB R85, RZ, R85 ;  /* 0x00000055ff55723e */ /* 0x000fe200000000ff */
[----:B------:R-:W-:Y:S01]  /*6110*/  @P5 IMAD.MOV.U32 R5, RZ, RZ, R9 ;  /* 0x000000ffff055224 */ /* 0x000fe200078e0009 */
[----:B------:R-:W-:-:S02]  /*6120*/  F2FP.F16.F32.PACK_AB R86, RZ, R86 ;  /* 0x00000056ff56723e */ /* 0x000fc400000000ff */
[----:B------:R-:W-:Y:S02]  /*6130*/  F2FP.F16.F32.PACK_AB R87, RZ, R87 ;  /* 0x00000057ff57723e */ /* 0x000fe400000000ff */
[----:B------:R0:W-:Y:S01]  /*6140*/  @P5 STG.E.U16 desc[UR38][R4.64+0xd2], R79 ;  /* 0x0000d24f04005986 */ /* 0x0001e2000c101526 */
[C---:B------:R-:W-:Y:S02]  /*6150*/  ISETP.GT.AND P5, PT, R3.reuse, RZ, P3 ;  /* 0x000000ff0300720c */ /* 0x040fe40001fa4270 */
[----:B------:R-:W-:-:S11]  /*6160*/  ISETP.GT.AND P3, PT, R3, 0x8, P3 ;  /* 0x000000080300780c */ /* 0x000fd60001f64270 */
[----:B0-----:R-:W-:Y:S02]  /*6170*/  @P5 IMAD.MOV.U32 R4, RZ, RZ, R6 ;  /* 0x000000ffff045224 */ /* 0x001fe400078e0006 */
[----:B------:R-:W-:-:S05]  /*6180*/  @P5 IMAD.MOV.U32 R5, RZ, RZ, R7 ;  /* 0x000000ffff055224 */ /* 0x000fca00078e0007 */
[----:B------:R0:W-:Y:S01]  /*6190*/  @P5 STG.E.U16 desc[UR38][R4.64+0xe0], R80 ;  /* 0x0000e05004005986 */ /* 0x0001e2000c101526 */
[C---:B------:R-:W-:Y:S02]  /*61a0*/  ISETP.GT.AND P5, PT, R3.reuse, RZ, P0 ;  /* 0x000000ff0300720c */ /* 0x040fe400007a4270 */
[----:B------:R-:W-:Y:S01]  /*61b0*/  ISETP.GT.AND P0, PT, R3, 0x8, P0 ;  /* 0x000000080300780c */ /* 0x000fe20000704270 */
[----:B0-----:R-:W-:Y:S02]  /*61c0*/  @P4 IMAD.MOV.U32 R4, RZ, RZ, R6 ;  /* 0x000000ffff044224 */ /* 0x001fe400078e0006 */
[----:B------:R-:W-:-:S05]  /*61d0*/  @P4 IMAD.MOV.U32 R5, RZ, RZ, R7 ;  /* 0x000000ffff054224 */ /* 0x000fca00078e0007 */
[----:B------:R0:W-:Y:S01]  /*61e0*/  @P4 STG.E.U16 desc[UR38][R4.64+0xe2], R81 ;  /* 0x0000e25104004986 */ /* 0x0001e2000c101526 */
[C---:B------:R-:W-:Y:S02]  /*61f0*/  ISETP.GT.AND P4, PT, R3.reuse, RZ, P1 ;  /* 0x000000ff0300720c */ /* 0x040fe40000f84270 */
[----:B------:R-:W-:Y:S01]  /*6200*/  ISETP.GT.AND P1, PT, R3, 0x8, P1 ;  /* 0x000000080300780c */ /* 0x000fe20000f24270 */
[----:B0-----:R-:W-:Y:S02]  /*6210*/  @P3 IMAD.MOV.U32 R4, RZ, RZ, R8 ;  /* 0x000000ffff043224 */ /* 0x001fe400078e0008 */
[----:B------:R-:W-:-:S05]  /*6220*/  @P3 IMAD.MOV.U32 R5, RZ, RZ, R9 ;  /* 0x000000ffff053224 */ /* 0x000fca00078e0009 */
[----:B------:R0:W-:Y:S02]  /*6230*/  @P3 STG.E.U16 desc[UR38][R4.64+0xe0], R82 ;  /* 0x0000e05204003986 */ /* 0x0001e4000c101526 */
[----:B0-----:R-:W-:Y:S02]  /*6240*/  @P2 IMAD.MOV.U32 R4, RZ, RZ, R8 ;  /* 0x000000ffff042224 */ /* 0x001fe400078e0008 */
[----:B------:R-:W-:-:S05]  /*6250*/  @P2 IMAD.MOV.U32 R5, RZ, RZ, R9 ;  /* 0x000000ffff052224 */ /* 0x000fca00078e0009 */
[----:B------:R0:W-:Y:S02]  /*6260*/  @P2 STG.E.U16 desc[UR38][R4.64+0xe2], R83 ;  /* 0x0000e25304002986 */ /* 0x0001e4000c101526 */
[----:B0-----:R-:W-:Y:S02]  /*6270*/  @P4 IMAD.MOV.U32 R4, RZ, RZ, R6 ;  /* 0x000000ffff044224 */ /* 0x001fe400078e0006 */
[----:B------:R-:W-:-:S05]  /*6280*/  @P4 IMAD.MOV.U32 R5, RZ, RZ, R7 ;  /* 0x000000ffff054224 */ /* 0x000fca00078e0007 */
[----:B------:R0:W-:Y:S04]  /*6290*/  @P4 STG.E.U16 desc[UR38][R4.64+0xf0], R84 ;  /* 0x0000f05404004986 */ /* 0x0001e8000c101526 */
[----:B------:R1:W-:Y:S01]  /*62a0*/  @P5 STG.E.U16 desc[UR38][R6.64+0xf2], R85 ;  /* 0x0000f25506005986 */ /* 0x0003e2000c101526 */
[----:B0-----:R-:W-:Y:S02]  /*62b0*/  @P1 IMAD.MOV.U32 R4, RZ, RZ, R8 ;  /* 0x000000ffff041224 */ /* 0x001fe400078e0008 */
[----:B------:R-:W-:-:S05]  /*62c0*/  @P1 IMAD.MOV.U32 R5, RZ, RZ, R9 ;  /* 0x000000ffff051224 */ /* 0x000fca00078e0009 */
[----:B------:R1:W-:Y:S04]  /*62d0*/  @P1 STG.E.U16 desc[UR38][R4.64+0xf0], R86 ;  /* 0x0000f05604001986 */ /* 0x0003e8000c101526 */
[----:B------:R1:W-:Y:S02]  /*62e0*/  @P0 STG.E.U16 desc[UR38][R8.64+0xf2], R87 ;  /* 0x0000f25708000986 */ /* 0x0003e4000c101526 */
.L_x_160:
[----:B------:R-:W-:Y:S05]  /*62f0*/  BSYNC B0 ;  /* 0x0000000000007941 */ /* 0x000fea0003800000 */
.L_x_34:
[----:B------:R-:W-:Y:S01]  /*6300*/  IADD3 R16, P0, R16, UR36, RZ ;  /* 0x0000002410107c10 */ /* 0x000fe2000ff1e0ff */
[----:B------:R-:W-:Y:S01]  /*6310*/  ULDC.64 UR4, c[0x0][0x650] ;  /* 0x0001940000047ab9 */ /* 0x000fe20000000a00 */
[----:B------:R-:W-:Y:S01]  /*6320*/  PRMT R3, RZ, 0x7610, R3 ;  /* 0x00007610ff037816 */ /* 0x000fe20000000003 */
[----:B------:R-:W-:Y:S01]  /*6330*/  IMAD.MOV.U32 R100, RZ, RZ, -0x1 ;  /* 0xffffffffff647424 */ /* 0x000fe200078e00ff */
[----:B------:R-:W-:Y:S01]  /*6340*/  IADD3.X R17, R17, UR42, RZ, P0, !PT ;  /* 0x0000002a11117c10 */ /* 0x000fe200087fe4ff */
[----:B------:R-:W-:Y:S01]  /*6350*/  IMAD.MOV.U32 R101, RZ, RZ, -0x1 ;  /* 0xffffffffff657424 */ /* 0x000fe200078e00ff */
[----:B------:R-:W-:-:S04]  /*6360*/  ISETP.GE.U32.AND P0, PT, R16, UR4, PT ;  /* 0x0000000410007c0c */ /* 0x000fc8000bf06070 */
[----:B------:R-:W-:-:S13]  /*6370*/  ISETP.GE.U32.AND.EX P0, PT, R17, UR5, PT, P0 ;  /* 0x0000000511007c0c */ /* 0x000fda000bf06100 */
[----:B------:R-:W-:Y:S05]  /*6380*/  @P0 BRA `(.L_x_161) ;  /* 0x00000004004c0947 */ /* 0x000fea0003800000 */
[----:B------:R-:W0:Y:S01]  /*6390*/  LDC.64 R10, c[0x0][0x628] ;  /* 0x00018a00ff0a7b82 */ /* 0x000e220000000a00 */
[----:B---3--:R-:W3:Y:S01]  /*63a0*/  S2R R12, SR_CTAID.X ;  /* 0x00000000000c7919 */ /* 0x008ee20000002500 */
[----:B-12-4-:R-:W-:Y:S02]  /*63b0*/  IMAD.MOV.U32 R8, RZ, RZ, R16 ;  /* 0x000000ffff087224 */ /* 0x016fe400078e0010 */
[----:B------:R-:W-:Y:S01]  /*63c0*/  IMAD.MOV.U32 R9, RZ, RZ, R17 ;  /* 0x000000ffff097224 */ /* 0x000fe200078e0011 */
[----:B------:R-:W1:Y:S03]  /*63d0*/  S2R R20, SR_CTAID.Y ;  /* 0x0000000000147919 */ /* 0x000e660000002600 */
[----:B------:R-:W2:Y:S08]  /*63e0*/  LDC R0, c[0x0][0x630] ;  /* 0x00018c00ff007b82 */ /* 0x000eb00000000800 */
[----:B------:R-:W4:Y:S01]  /*63f0*/  LDC.64 R14, c[0x0][0x620] ;  /* 0x00018800ff0e7b82 */ /* 0x000f220000000a00 */
[----:B0-----:R-:W-:-:S04]  /*6400*/  ISETP.NE.U32.AND P0, PT, R10, RZ, PT ;  /* 0x000000ff0a00720c */ /* 0x001fc80003f05070 */
[----:B------:R-:W-:-:S13]  /*6410*/  ISETP.NE.AND.EX P0, PT, R11, RZ, PT, P0 ;  /* 0x000000ff0b00720c */ /* 0x000fda0003f05300 */
[----:B-1234-:R-:W-:Y:S05]  /*6420*/  @!P0 BRA `(.L_x_162) ;  /* 0x0000000000288947 */ /* 0x01efea0003800000 */
        /* <DEDUP_REMOVED lines=10> */
.L_x_162:
[-CC-:B------:R-:W-:Y:S01]  /*64d0*/  SHF.R.U64 R101, R8, R0.reuse, R9.reuse ;  /* 0x0000000008657219 */ /* 0x180fe20000001209 */
[----:B------:R-:W0:Y:S01]  /*64e0*/  LDC.64 R26, c[0x0][0x640] ;  /* 0x00019000ff1a7b82 */ /* 0x000e220000000a00 */
[----:B------:R-:W-:Y:S01]  /*64f0*/  SHF.R.U32.HI R0, RZ, R0, R9 ;  /* 0x00000000ff007219 */ /* 0x000fe20000011609 */
[----:B------:R-:W-:Y:S01]  /*6500*/  ULDC UR4, c[0x0][0x150] ;  /* 0x0000540000047ab9 */ /* 0x000fe20000000800 */
[----:B------:R-:W-:Y:S02]  /*6510*/  IADD3 R3, P0, RZ, -R101, RZ ;  /* 0x80000065ff037210 */ /* 0x000fe40007f1e0ff */
[----:B------:R-:W-:-:S03]  /*6520*/  I2FP.F32.U32 R7, R12 ;  /* 0x0000000c00077245 */ /* 0x000fc60000201000 */
[----:B------:R-:W1:Y:S01]  /*6530*/  LDC R6, c[0x0][0x618] ;  /* 0x00018600ff067b82 */ /* 0x000e620000000800 */
[----:B------:R-:W-:Y:S02]  /*6540*/  IMAD.X R5, RZ, RZ, ~R0, P0 ;  /* 0x000000ffff057224 */ /* 0x000fe400000e0e00 */
[----:B------:R-:W-:Y:S01]  /*6550*/  FMUL R7, R7, UR4 ;  /* 0x0000000407077c20 */ /* 0x000fe20008400000 */
[----:B------:R-:W-:Y:S01]  /*6560*/  ULDC UR4, c[0x0][0x154] ;  /* 0x0000550000047ab9 */ /* 0x000fe20000000800 */
[-C--:B------:R-:W-:Y:S02]  /*6570*/  IMAD R0, R5, R14.reuse, RZ ;  /* 0x0000000e05007224 */ /* 0x080fe400078e02ff */
[C---:B------:R-:W-:Y:S01]  /*6580*/  IMAD.WIDE.U32 R4, R3.reuse, R14, R16 ;  /* 0x0000000e03047225 */ /* 0x040fe200078e0010 */
[----:B------:R-:W2:Y:S01]  /*6590*/  LDC R8, c[0x0][0x608] ;  /* 0x00018200ff087b82 */ /* 0x000ea20000000800 */
[----:B------:R-:W3:Y:S02]  /*65a0*/  F2I.U32.TRUNC.NTZ R7, R7 ;  /* 0x0000000700077305 */ /* 0x000ee4000020f000 */
[----:B------:R-:W-:Y:S01]  /*65b0*/  IMAD R3, R3, R15, R0 ;  /* 0x0000000f03037224 */ /* 0x000fe200078e0200 */
[----:B------:R-:W-:-:S03]  /*65c0*/  I2FP.F32.U32 R0, R20 ;  /* 0x0000001400007245 */ /* 0x000fc60000201000 */
[----:B------:R-:W-:Y:S01]  /*65d0*/  IMAD.IADD R3, R5, 0x1, R3 ;  /* 0x0000000105037824 */ /* 0x000fe200078e0203 */
[----:B------:R-:W4:Y:S01]  /*65e0*/  LDC R11, c[0x0][0x658] ;  /* 0x00019600ff0b7b82 */ /* 0x000f220000000800 */
[----:B0-----:R-:W-:-:S04]  /*65f0*/  ISETP.NE.U32.AND P0, PT, R26, RZ, PT ;  /* 0x000000ff1a00720c */ /* 0x001fc80003f05070 */
[----:B------:R-:W-:-:S03]  /*6600*/  ISETP.NE.AND.EX P0, PT, R27, RZ, PT, P0 ;  /* 0x000000ff1b00720c */ /* 0x000fc60003f05300 */
[----:B------:R-:W0:Y:S01]  /*6610*/  LDC R9, c[0x0][0x144] ;  /* 0x00005100ff097b82 */ /* 0x000e220000000800 */
[-C--:B-1----:R-:W-:Y:S01]  /*6620*/  SHF.R.U64 R10, R4, R6.reuse, R3 ;  /* 0x00000006040a7219 */ /* 0x082fe20000001203 */
[----:B---3--:R-:W-:Y:S01]  /*6630*/  IMAD.MOV R7, RZ, RZ, -R7 ;  /* 0x000000ffff077224 */ /* 0x008fe200078e0a07 */
[----:B------:R-:W-:Y:S01]  /*6640*/  SHF.R.U32.HI R3, RZ, R6, R3 ;  /* 0x00000006ff037219 */ /* 0x000fe20000011603 */
[----:B------:R-:W-:-:S04]  /*6650*/  FMUL R6, R0, UR4 ;  /* 0x0000000400067c20 */ /* 0x000fc80008400000 */
[----:B------:R-:W1:Y:S01]  /*6660*/  LDC R21, c[0x0][0x148] ;  /* 0x00005200ff157b82 */ /* 0x000e620000000800 */
[----:B------:R3:W0:Y:S01]  /*6670*/  F2I.U32.TRUNC.NTZ R14, R6 ;  /* 0x00000006000e7305 */ /* 0x000622000020f000 */
[-CC-:B--2---:R-:W-:Y:S02]  /*6680*/  SHF.R.U64 R13, R10, R8.reuse, R3.reuse ;  /* 0x000000080a0d7219 */ /* 0x184fe40000001203 */
[----:B------:R-:W-:-:S04]  /*6690*/  SHF.R.U32.HI R0, RZ, R8, R3 ;  /* 0x00000008ff007219 */ /* 0x000fc80000011603 */
[----:B-----5:R-:W2:Y:S01]  /*66a0*/  LDC R24, c[0x0][0x648] ;  /* 0x00019200ff187b82 */ /* 0x020ea20000000800 */
[-CC-:B----4-:R-:W-:Y:S02]  /*66b0*/  SHF.R.U64 R15, R13, R11.reuse, R0.reuse ;  /* 0x0000000b0d0f7219 */ /* 0x190fe40000001200 */
[----:B------:R-:W-:-:S03]  /*66c0*/  SHF.R.U32.HI R5, RZ, R11, R0 ;  /* 0x0000000bff057219 */ /* 0x000fc60000011600 */
[----:B------:R-:W-:Y:S02]  /*66d0*/  IMAD.MOV.U32 R4, RZ, RZ, R15 ;  /* 0x000000ffff047224 */ /* 0x000fe400078e000f */
[----:B------:R-:W4:Y:S01]  /*66e0*/  LDC R28, c[0x0][0x638] ;  /* 0x00018e00ff1c7b82 */ /* 0x000f220000000800 */
[----:B0-----:R-:W-:-:S07]  /*66f0*/  IMAD R25, R9, R7, R12 ;  /* 0x0000000709197224 */ /* 0x001fce00078e020c */
[----:B------:R-:W0:Y:S08]  /*6700*/  LDC R29, c[0x0][0x610] ;  /* 0x00018400ff1d7b82 */ /* 0x000e300000000800 */
[----:B------:R-:W0:Y:S01]  /*6710*/  LDC R30, c[0x0][0x600] ;  /* 0x00018000ff1e7b82 */ /* 0x000e220000000800 */
[----:B-123--:R-:W-:Y:S05]  /*6720*/  @!P0 BRA `(.L_x_163) ;  /* 0x0000000000288947 */ /* 0x00efea0003800000 */
[----:B------:R-:W1:Y:S02]  /*6730*/  LDC R0, c[0x0][0x64c] ;  /* 0x00019300ff007b82 */ /* 0x000e640000000800 */
[----:B-1----:R-:W-:-:S05]  /*6740*/  IADD3 R3, P0, R15, R0, RZ ;  /* 0x000000000f037210 */ /* 0x002fca0007f1e0ff */
        /* <DEDUP_REMOVED lines=8> */
.L_x_163:
[----:B------:R-:W-:Y:S01]  /*67d0*/  ISETP.NE.AND P0, PT, R2, 0x1, PT ;  /* 0x000000010200780c */ /* 0x000fe20003f05270 */
[----:B------:R-:W-:Y:S01]  /*67e0*/  IMAD.MOV R14, RZ, RZ, -R14 ;  /* 0x000000ffff0e7224 */ /* 0x000fe200078e0a0e */
[----:B------:R-:W-:Y:S02]  /*67f0*/  SHF.R.U64 R3, R4, R24, R5 ;  /* 0x0000001804037219 */ /* 0x000fe40000001205 */
[----:B------:R-:W-:Y:S02]  /*6800*/  LOP3.LUT R0, R13, R98, RZ, 0xc0, !PT ;  /* 0x000000620d007212 */ /* 0x000fe400078ec0ff */
[----:B------:R-:W-:Y:S01]  /*6810*/  LOP3.LUT R10, R10, R97, RZ, 0xc0, !PT ;  /* 0x000000610a0a7212 */ /* 0x000fe200078ec0ff */
[----:B------:R-:W-:Y:S02]  /*6820*/  IMAD.MOV R4, RZ, RZ, -R3 ;  /* 0x000000ffff047224 */ /* 0x000fe400078e0a03 */
[----:B------:R-:W-:Y:S02]  /*6830*/  IMAD R0, R93, R3, R0 ;  /* 0x000000035d007224 */ /* 0x000fe400078e0200 */
[----:B----4-:R-:W-:-:S02]  /*6840*/  IMAD R3, R4, R28, R15 ;  /* 0x0000001c04037224 */ /* 0x010fc400078e020f */
[----:B------:R-:W-:Y:S02]  /*6850*/  @P0 IMAD R25, R21, R14, R20 ;  /* 0x0000000e15190224 */ /* 0x000fe400078e0214 */
[----:B0-----:R-:W-:Y:S02]  /*6860*/  IMAD R5, R3, R30, R10 ;  /* 0x0000001e03057224 */ /* 0x001fe400078e020a */
[----:B------:R-:W-:Y:S02]  /*6870*/  IMAD R0, R0, R29, R25 ;  /* 0x0000001d00007224 */ /* 0x000fe400078e0219 */
[----:B------:R-:W-:-:S03]  /*6880*/  IMAD.MOV.U32 R4, RZ, RZ, 0x1 ;  /* 0x00000001ff047424 */ /* 0x000fc600078e00ff */
[----:B------:R-:W-:Y:S02]  /*6890*/  SEL R100, R5, R0, !P0 ;  /* 0x0000000005647207 */ /* 0x000fe40004000000 */
[----:B------:R-:W-:Y:S02]  /*68a0*/  PRMT R3, R4, 0x7610, R3 ;  /* 0x0000761004037816 */ /* 0x000fe40000000003 */
[----:B------:R-:W-:-:S07]  /*68b0*/  SEL R0, R0, R5, !P0 ;  /* 0x0000000500007207 */ /* 0x000fce0004000000 */
.L_x_161:
[----:B------:R-:W-:Y:S01]  /*68c0*/  UIMAD.WIDE.U32 UR4, UR41, 0x24924925, URZ ;  /* 0x24924925290478a5 */ /* 0x000fe2000f8e003f */
[----:B------:R-:W-:Y:S01]  /*68d0*/  LOP3.LUT P0, RZ, R3, 0xff, RZ, 0xc0, !PT ;  /* 0x000000ff03ff7812 */ /* 0x000fe2000780c0ff */
[----:B------:R-:W-:Y:S02]  /*68e0*/  IMAD.MOV.U32 R103, RZ, RZ, R0 ;  /* 0x000000ffff677224 */ /* 0x000fe400078e0000 */
[----:B------:R-:W-:-:S04]  /*68f0*/  UIADD3 UR4, UR41, -UR5, URZ ;  /* 0x8000000529047290 */ /* 0x000fc8000fffe03f */
[----:B------:R-:W-:-:S04]  /*6900*/  ULEA.HI UR4, UR4, UR5, URZ, 0x1f ;  /* 0x0000000504047291 */ /* 0x000fc8000f8ff83f */
[----:B------:R-:W-:-:S04]  /*6910*/  USHF.R.U32.HI UR4, URZ, 0x2, UR4 ;  /* 0x000000023f047899 */ /* 0x000fc80008011604 */
[----:B------:R-:W-:Y:S01]  /*6920*/  UIMAD UR41, UR4, -0x7, UR41 ;  /* 0xfffffff9042978a4 */ /* 0x000fe2000f8e0229 */
[----:B------:R-:W-:Y:S11]  /*6930*/  @P0 BRA `(.L_x_164) ;  /* 0xffffffa800f00947 */ /* 0x000ff6000383ffff */
[----:B------:R-:W-:Y:S05]  /*6940*/  EXIT ;  /* 0x000000000000794d */ /* 0x000fea0003800000 */
.L_x_7:
        /* <DEDUP_REMOVED lines=26> */
.L_x_166:
[----:B------:R-:W0:Y:S01]  /*6af0*/  LDC.64 R28, c[0x0][0x640] ;  /* 0x00019000ff1c7b82 */ /* 0x000e220000000a00 */
[-CC-:B------:R-:W-:Y:S01]  /*6b00*/  SHF.R.U64 R21, R14, R8.reuse, R15.reuse ;  /* 0x000000080e157219 */ /* 0x180fe2000000120f */
[----:B------:R-:W-:Y:S01]  /*6b10*/  IMAD.MOV.U32 R31, RZ, RZ, 0x1 ;  /* 0x00000001ff1f7424 */ /* 0x000fe200078e00ff */
[----:B------:R-:W-:Y:S02]  /*6b20*/  SHF.R.U32.HI R7, RZ, R8, R15 ;  /* 0x00000008ff077219 */ /* 0x000fe4000001160f */
[----:B------:R-:W-:-:S03]  /*6b30*/  IADD3 R13, P0, RZ, -R21, RZ ;  /* 0x80000015ff0d7210 */ /* 0x000fc60007f1e0ff */
[----:B------:R-:W1:Y:S02]  /*6b40*/  LDC R12, c[0x0][0x618] ;  /* 0x00018600ff0c7b82 */ /* 0x000e640000000800 */
[----:B------:R-:W-:Y:S02]  /*6b50*/  IMAD.X R7, RZ, RZ, ~R7, P0 ;  /* 0x000000ffff077224 */ /* 0x000fe400000e0e07 */
[----:B------:R-:W-:-:S04]  /*6b60*/  IMAD.WIDE.U32 R10, R13, R24, R16 ;  /* 0x000000180d0a7225 */ /* 0x000fc800078e0010 */
[----:B------:R-:W2:Y:S01]  /*6b70*/  LDC R14, c[0x0][0x608] ;  /* 0x00018200ff0e7b82 */ /* 0x000ea20000000800 */
[----:B------:R-:W-:-:S04]  /*6b80*/  IMAD R8, R7, R24, RZ ;  /* 0x0000001807087224 */ /* 0x000fc800078e02ff */
[----:B------:R-:W-:-:S03]  /*6b90*/  IMAD R7, R13, R25, R8 ;  /* 0x000000190d077224 */ /* 0x000fc600078e0208 */
[----:B------:R-:W3:Y:S01]  /*6ba0*/  LDC R26, c[0x0][0x658] ;  /* 0x00019600ff1a7b82 */ /* 0x000ee20000000800 */
[----:B------:R-:W-:Y:S01]  /*6bb0*/  IMAD.IADD R7, R11, 0x1, R7 ;  /* 0x000000010b077824 */ /* 0x000fe200078e0207 */
[----:B0-----:R-:W-:Y:S01]  /*6bc0*/  ISETP.NE.U32.AND P0, PT, R28, RZ, PT ;  /* 0x000000ff1c00720c */ /* 0x001fe20003f05070 */
[----:B------:R-:W-:-:S03]  /*6bd0*/  IMAD.MOV.U32 R11, RZ, RZ, -0x1 ;  /* 0xffffffffff0b7424 */ /* 0x000fc600078e00ff */
        /* <DEDUP_REMOVED lines=8> */
[-C--:B---3--:R-:W-:Y:S02]  /*6c60*/  SHF.L.U32 R10, R11, R26.reuse, RZ ;  /* 0x0000001a0b0a7219 */ /* 0x088fe400000006ff */
[--C-:B------:R-:W-:Y:S02]  /*6c70*/  SHF.R.U64 R24, R22, R26, R7.reuse ;  /* 0x0000001a16187219 */ /* 0x100fe40000001207 */
[----:B------:R-:W-:Y:S02]  /*6c80*/  LOP3.LUT R33, RZ, R10, RZ, 0x33, !PT ;  /* 0x0000000aff217212 */ /* 0x000fe400078e33ff */
[----:B------:R-:W-:Y:S01]  /*6c90*/  SHF.R.U32.HI R11, RZ, R26, R7 ;  /* 0x0000001aff0b7219 */ /* 0x000fe20000011607 */
[----:B------:R-:W3:Y:S01]  /*6ca0*/  LDC R30, c[0x0][0x610] ;  /* 0x00018400ff1e7b82 */ /* 0x000ee20000000800 */
[----:B------:R-:W-:Y:S01]  /*6cb0*/  IMAD.MOV.U32 R10, RZ, RZ, R24 ;  /* 0x000000ffff0a7224 */ /* 0x000fe200078e0018 */
[----:B------:R-:W-:Y:S06]  /*6cc0*/  @!P0 BRA `(.L_x_167) ;  /* 0x0000000000288947 */ /* 0x000fec0003800000 */
        /* <DEDUP_REMOVED lines=10> */
.L_x_167:
[----:B------:R-:W-:Y:S02]  /*6d70*/  ISETP.NE.AND P0, PT, R2, 0x1, PT ;  /* 0x000000010200780c */ /* 0x000fe40003f05270 */
[----:B-1----:R-:W-:Y:S01]  /*6d80*/  SHF.R.U64 R8, R10, R8, R11 ;  /* 0x000000080a087219 */ /* 0x002fe2000000120b */
[----:B0-----:R-:W-:Y:S01]  /*6d90*/  VIADD R11, R25, 0xffffffff ;  /* 0xffffffff190b7836 */ /* 0x001fe20000000000 */
[----:B------:R-:W-:Y:S02]  /*6da0*/  SHF.L.U32 R31, R31, R26, RZ ;  /* 0x0000001a1f1f7219 */ /* 0x000fe400000006ff */
[----:B------:R-:W-:Y:S01]  /*6db0*/  LOP3.LUT R5, R22, R33, RZ, 0xc0, !PT ;  /* 0x0000002116057212 */ /* 0x000fe200078ec0ff */
[----:B------:R-:W-:-:S04]  /*6dc0*/  IMAD.MOV R7, RZ, RZ, -R8 ;  /* 0x000000ffff077224 */ /* 0x000fc800078e0a08 */
[----:B------:R-:W-:Y:S02]  /*6dd0*/  IMAD R5, R31, R8, R5 ;  /* 0x000000081f057224 */ /* 0x000fe400078e0205 */
[----:B------:R-:W-:Y:S01]  /*6de0*/  @P0 IMAD R6, R9, R23, R4 ;  /* 0x0000001709060224 */ /* 0x000fe200078e0204 */
[----:B------:R-:W-:Y:S01]  /*6df0*/  LOP3.LUT R9, R20, R11, RZ, 0xc0, !PT ;  /* 0x0000000b14097212 */ /* 0x000fe200078ec0ff */
[----:B--2---:R-:W-:Y:S02]  /*6e00*/  IMAD R4, R7, R27, R24 ;  /* 0x0000001b07047224 */ /* 0x004fe400078e0218 */
[----:B---3--:R-:W-:Y:S02]  /*6e10*/  IMAD R6, R5, R30, R6 ;  /* 0x0000001e05067224 */ /* 0x008fe400078e0206 */
[----:B------:R-:W-:Y:S02]  /*6e20*/  IMAD R5, R4, R25, R9 ;  /* 0x0000001904057224 */ /* 0x000fe400078e0209 */
[----:B------:R-:W-:-:S02]  /*6e30*/  IMAD.MOV.U32 R8, RZ, RZ, 0x1 ;  /* 0x00000001ff087424 */ /* 0x000fc400078e00ff */
[----:B------:R-:W-:Y:S01]  /*6e40*/  IMAD.MOV.U32 R7, RZ, RZ, R21 ;  /* 0x000000ffff077224 */ /* 0x000fe200078e0015 */
[----:B------:R-:W-:Y:S02]  /*6e50*/  SEL R19, R5, R6, !P0 ;  /* 0x0000000605137207 */ /* 0x000fe40004000000 */
[----:B------:R-:W-:-:S07]  /*6e60*/  SEL R12, R6, R5, !P0 ;  /* 0x00000005060c7207 */ /* 0x000fce0004000000 */
.L_x_165:
[----:B------:R-:W-:-:S08]  /*6e70*/  NOP ;  /* 0x0000000000007918 */ /* 0x000fd00000000000 */
[----:B------:R-:W0:-:S00]  /*6e80*/  USETMAXREG.DEALLOC.CTAPOOL 0x28 ;  /* 0x00000028000079c8 */ /* 0x000e0000080e0500 */
[----:B0-----:R-:W-:-:S13]  /*6e90*/  ISETP.NE.AND P0, PT, R3, RZ, PT ;  /* 0x000000ff0300720c */ /* 0x001fda0003f05270 */
[----:B------:R-:W-:Y:S05]  /*6ea0*/  @P0 EXIT ;  /* 0x000000000000094d */ /* 0x000fea0003800000 */
[----:B------:R-:W-:Y:S01]  /*6eb0*/  LOP3.LUT P0, RZ, R8, 0xff, RZ, 0xc0, !PT ;  /* 0x000000ff08ff7812 */ /* 0x000fe2000780c0ff */
[----:B------:R-:W-:Y:S02]  /*6ec0*/  IMAD.MOV.U32 R3, RZ, RZ, 0x1 ;  /* 0x00000001ff037424 */ /* 0x000fe400078e00ff */
[----:B------:R-:W-:-:S10]  /*6ed0*/  IMAD.MOV.U32 R13, RZ, RZ, RZ ;  /* 0x000000ffff0d7224 */ /* 0x000fd400078e00ff */
[----:B------:R-:W-:Y:S05]  /*6ee0*/  @!P0 BRA `(.L_x_168) ;  /* 0x0000000c00808947 */ /* 0x000fea0003800000 */
[----:B------:R-:W0:Y:S01]  /*6ef0*/  LDC R3, c[0x0][0x28c] ;  /* 0x0000a300ff037b82 */ /* 0x000e220000000800 */
[----:B------:R-:W-:Y:S01]  /*6f00*/  UMOV UR13, 0x1 ;  /* 0x00000001000d7882 */ /* 0x000fe20000000000 */
[----:B------:R-:W-:Y:S01]  /*6f10*/  ULDC UR5, c[0x0][0x658] ;  /* 0x0001960000057ab9 */ /* 0x000fe20000000800 */
[----:B------:R-:W-:Y:S01]  /*6f20*/  UMOV UR7, 0xffffffff ;  /* 0xffffffff00077882 */ /* 0x000fe20000000000 */
[----:B------:R-:W-:Y:S01]  /*6f30*/  BSSY B0, `(.L_x_168) ;  /* 0x00000db000007945 */ /* 0x000fe20003800000 */
[----:B------:R-:W-:Y:S01]  /*6f40*/  USHF.L.U32 UR7, UR7, UR5, URZ ;  /* 0x0000000507077299 */ /* 0x000fe2000800063f */
[----:B------:R-:W-:Y:S01]  /*6f50*/  IMAD.MOV.U32 R11, RZ, RZ, 0x1 ;  /* 0x00000001ff0b7424 */ /* 0x000fe200078e00ff */
[----:B------:R-:W-:Y:S01]  /*6f60*/  LOP3.LUT R10, R18, 0x2, RZ, 0xfc, !PT ;  /* 0x00000002120a7812 */ /* 0x000fe200078efcff */
[----:B------:R-:W1:Y:S01]  /*6f70*/  S2UR UR9, SR_CgaCtaId ;  /* 0x00000000000979c3 */ /* 0x000e620000008800 */
[----:B------:R-:W-:Y:S01]  /*6f80*/  IMAD.MOV.U32 R13, RZ, RZ, RZ ;  /* 0x000000ffff0d7224 */ /* 0x000fe200078e00ff */
[----:B------:R-:W-:Y:S01]  /*6f90*/  ULDC UR4, c[0x0][0x600] ;  /* 0x0001800000047ab9 */ /* 0x000fe20000000800 */
[----:B------:R-:W-:Y:S01]  /*6fa0*/  UMOV UR14, 0x1111 ;  /* 0x00001111000e7882 */ /* 0x000fe20000000000 */
[----:B------:R-:W-:-:S02]  /*6fb0*/  USHF.L.U32 UR5, UR13, UR5, URZ ;  /* 0x000000050d057299 */ /* 0x000fc4000800063f */
[----:B------:R-:W-:Y:S02]  /*6fc0*/  UIADD3 UR4, UR4, -0x1, URZ ;  /* 0xffffffff04047890 */ /* 0x000fe4000fffe03f */
[----:B------:R-:W-:Y:S01]  /*6fd0*/  ULOP3.LUT UR7, URZ, UR7, URZ, 0x33, !UPT ;  /* 0x000000073f077292 */ /* 0x000fe2000f8e333f */
[----:B------:R-:W-:Y:S01]  /*6fe0*/  ULDC.64 UR24, c[0x0][0x198] ;  /* 0x0000660000187ab9 */ /* 0x000fe20000000a00 */
[----:B0-----:R-:W-:-:S05]  /*6ff0*/  VIADD R3, R3, 0x3f ;  /* 0x0000003f03037836 */ /* 0x001fca0000000000 */
[----:B------:R-:W-:Y:S01]  /*7000*/  SHF.R.S32.HI R4, RZ, 0x1f, R3 ;  /* 0x0000001fff047819 */ /* 0x000fe20000011403 */
[----:B-1----:R-:W-:-:S03]  /*7010*/  USHF.R.U32.HI UR26, URZ, 0x2, UR9 ;  /* 0x000000023f1a7899 */ /* 0x002fc60008011609 */
[----:B------:R-:W-:Y:S01]  /*7020*/  LEA.HI R4, R4, R3, RZ, 0x6 ;  /* 0x0000000304047211 */ /* 0x000fe200078f30ff */
[----:B------:R-:W-:Y:S01]  /*7030*/  ULOP3.LUT UR8, UR9, 0x3, URZ, 0xc0, !UPT ;  /* 0x0000000309087892 */ /* 0x000fe2000f8ec03f */
[----:B------:R-:W-:Y:S01]  /*7040*/  IMAD.MOV.U32 R3, RZ, RZ, 0x1 ;  /* 0x00000001ff037424 */ /* 0x000fe200078e00ff */
[----:B------:R-:W-:Y:S01]  /*7050*/  USHF.L.U32 UR6, UR9, 0x5, URZ ;  /* 0x0000000509067899 */ /* 0x000fe2000800063f */
[----:B------:R-:W-:Y:S01]  /*7060*/  SHF.R.S32.HI R8, RZ, 0x6, R4 ;  /* 0x00000006ff087819 */ /* 0x000fe20000011404 */
[----:B------:R-:W-:Y:S02]  /*7070*/  USHF.L.U32 UR27, UR9, 0xb, URZ ;  /* 0x0000000b091b7899 */ /* 0x000fe4000800063f */
[----:B------:R-:W-:Y:S02]  /*7080*/  ULOP3.LUT UR9, UR9, 0xfffffffc, URZ, 0xc0, !UPT ;  /* 0xfffffffc09097892 */ /* 0x000fe4000f8ec03f */
[----:B------:R-:W-:Y:S01]  /*7090*/  UISETP.GT.U32.AND UP0, UPT, UR8, 0xffff, UPT ;  /* 0x0000ffff0800788c */ /* 0x000fe2000bf04070 */
[----:B------:R-:W-:Y:S01]  /*70a0*/  VIADD R9, R8, 0x1 ;  /* 0x0000000108097836 */ /* 0x000fe20000000000 */
[----:B------:R-:W-:-:S02]  /*70b0*/  ULOP3.LUT UR11, UR9, 0x1, URZ, 0xfc, !UPT ;  /* 0x00000001090b7892 */ /* 0x000fc4000f8efc3f */
[----:B------:R-:W-:Y:S02]  /*70c0*/  ULOP3.LUT UR12, UR9, 0x2, URZ, 0xfc, !UPT ;  /* 0x00000002090c7892 */ /* 0x000fe4000f8efc3f */
[----:B------:R-:W-:Y:S02]  /*70d0*/  USHF.L.U32 UR10, UR13, UR9, URZ ;  /* 0x000000090d0a7299 */ /* 0x000fe4000800063f */
[----:B------:R-:W-:Y:S02]  /*70e0*/  ULOP3.LUT UR9, UR9, 0x3, URZ, 0xfc, !UPT ;  /* 0x0000000309097892 */ /* 0x000fe4000f8efc3f */
[----:B------:R-:W-:Y:S02]  /*70f0*/  USHF.L.U32 UR11, UR13, UR11, URZ ;  /* 0x0000000b0d0b7299 */ /* 0x000fe4000800063f */
[----:B------:R-:W-:Y:S02]  /*7100*/  USHF.L.U32 UR12, UR13, UR12, URZ ;  /* 0x0000000c0d0c7299 */ /* 0x000fe4000800063f */
[----:B------:R-:W-:-:S02]  /*7110*/  USEL UR8, UR8, 0xffff, !UP0 ;  /* 0x0000ffff08087887 */ /* 0x000fc4000c000000 */
[----:B------:R-:W-:Y:S02]  /*7120*/  USHF.L.U32 UR9, UR13, UR9, URZ ;  /* 0x000000090d097299 */ /* 0x000fe4000800063f */
[----:B------:R-:W-:Y:S02]  /*7130*/  ULOP3.LUT UR10, UR12, UR10, UR11, 0xfe, !UPT ;  /* 0x0000000a0c0a7292 */ /* 0x000fe4000f8efe0b */
[----:B------:R-:W-:Y:S02]  /*7140*/  ULOP3.LUT UR8, UR8, 0xffff, URZ, 0xc0, !UPT ;  /* 0x0000ffff08087892 */ /* 0x000fe4000f8ec03f */
[----:B------:R-:W-:Y:S02]  /*7150*/  ULOP3.LUT UR6, UR6, 0x60, URZ, 0xc0, !UPT ;  /* 0x0000006006067892 */ /* 0x000fe4000f8ec03f */
[----:B------:R-:W-:Y:S02]  /*7160*/  ULOP3.LUT UR13, UR10, UR9, URZ, 0xfc, !UPT ;  /* 0x000000090a0d7292 */ /* 0x000fe4000f8efc3f */
[----:B------:R-:W-:-:S12]  /*7170*/  USHF.L.U32 UR14, UR14, UR8, URZ ;  /* 0x000000080e0e7299 */ /* 0x000fd8000800063f */
.L_x_179:
[----:B------:R-:W-:-:S03]  /*7180*/  UMOV UR8, 0xffffffff ;  /* 0xffffffff00087882 */ /* 0x000fc60000000000 */
[----:B------:R-:W-:Y:S05]  /*7190*/  BRA.DIV UR8, `(.L_x_169) ;  /* 0x0000001208287947 */ /* 0x000fea000b800000 */
[----:B------:R-:W-:-:S13]  /*71a0*/  ELECT P6, URZ, PT ;  /* 0x00000000003f782f */ /* 0x000fda00038c0000 */
.L_x_193:
[----:B------:R-:W0:Y:S01]  /*71b0*/  LDC R4, c[0x0][0x28c] ;  /* 0x0000a300ff047b82 */ /* 0x000e220000000800 */
[----:B------:R-:W-:Y:S01]  /*71c0*/  BSSY B1, `(.L_x_170) ;  /* 0x000003d000017945 */ /* 0x000fe20003800000 */
[----:B0-----:R-:W-:-:S13]  /*71d0*/  ISETP.LT.OR P6, PT, R4, 0x1, !P6 ;  /* 0x000000010400780c */ /* 0x001fda00077c1670 */
[----:B------:R-:W-:Y:S05]  /*71e0*/  @P6 BRA `(.L_x_171) ;  /* 0x0000000000e86947 */ /* 0x000fea0003800000 */
[----:B------:R-:W-:Y:S01]  /*71f0*/  LEA R12, R12, UR26, 0x2 ;  /* 0x0000001a0c0c7c11 */ /* 0x000fe2000f8e10ff */
[----:B------:R-:W-:Y:S01]  /*7200*/  IMAD.MOV.U32 R20, RZ, RZ, RZ ;  /* 0x000000ffff147224 */ /* 0x000fe200078e00ff */
[----:B------:R-:W-:Y:S01]  /*7210*/  LEA R19, R19, UR6, 0x7 ;  /* 0x0000000613137c11 */ /* 0x000fe2000f8e38ff */
[----:B------:R-:W-:Y:S02]  /*7220*/  IMAD.MOV.U32 R4, RZ, RZ, R9 ;  /* 0x000000ffff047224 */ /* 0x000fe400078e0009 */
[----:B------:R-:W-:Y:S02]  /*7230*/  IMAD.MOV.U32 R5, RZ, RZ, R3 ;  /* 0x000000ffff057224 */ /* 0x000fe400078e0003 */
[----:B------:R-:W-:Y:S02]  /*7240*/  IMAD.MOV.U32 R6, RZ, RZ, R13 ;  /* 0x000000ffff067224 */ /* 0x000fe400078e000d */
[----:B------:R-:W-:-:S07]  /*7250*/  IMAD.SHL.U32 R15, R12, 0x20, RZ ;  /* 0x000000200c0f7824 */ /* 0x000fce00078e00ff */
.L_x_174:
[----:B------:R-:W0:Y:S01]  /*7260*/  S2R R21, SR_CgaCtaId ;  /* 0x0000000000157919 */ /* 0x000e220000008800 */
[----:B------:R-:W-:Y:S02]  /*7270*/  MOV R12, 0x400 ;  /* 0x00000400000c7802 */ /* 0x000fe40000000f00 */
[----:B------:R-:W-:-:S13]  /*7280*/  ISETP.NE.AND P1, PT, R0, RZ, PT ;  /* 0x000000ff0000720c */ /* 0x000fda0003f25270 */
[----:B------:R-:W1:Y:S01]  /*7290*/  @!P1 LDC R14, c[0x0][0x500] ;  /* 0x00014000ff0e9b82 */ /* 0x000e620000000800 */
[----:B0-----:R-:W-:Y:S02]  /*72a0*/  LEA R23, R21, R12, 0x18 ;  /* 0x0000000c15177211 */ /* 0x001fe400078ec0ff */
[----:B------:R-:W-:-:S03]  /*72b0*/  SHF.L.U32 R12, R5, 0x1f, RZ ;  /* 0x0000001f050c7819 */ /* 0x000fc600000006ff */
[----:B------:R-:W-:-:S04]  /*72c0*/  IMAD R21, R6, 0x8, R23 ;  /* 0x0000000806157824 */ /* 0x000fc800078e0217 */
[----:B------:R-:W0:Y:S02]  /*72d0*/  SYNCS.PHASECHK.TRANS64.TRYWAIT P0, [R21+URZ+0x38], R12 ;  /* 0x0000380c150075a7 */ /* 0x000e24000800017f */
[----:B01----:R-:W-:Y:S05]  /*72e0*/  @!P0 BRA `(.L_x_172) ;  /* 0x0000000c00f48947 */ /* 0x003fea0003800000 */
.L_x_194:
[----:B0-----:R-:W-:Y:S01]  /*72f0*/  PRMT R12, R10, 0x9910, RZ ;  /* 0x000099100a0c7816 */ /* 0x001fe200000000ff */
[----:B------:R0:W-:Y:S03]  /*7300*/  @!P1 SYNCS.ARRIVE.TRANS64 RZ, [R21+URZ], R14 ;  /* 0x0000000e15ff99a7 */ /* 0x0001e6000800003f */
[----:B------:R-:W-:-:S13]  /*7310*/  ISETP.NE.AND P0, PT, R12, 0x2, PT ;  /* 0x000000020c00780c */ /* 0x000fda0003f05270 */
[----:B0-----:R-:W-:Y:S05]  /*7320*/  @P0 BRA `(.L_x_173) ;  /* 0x0000000000040947 */ /* 0x001fea0003800000 */
[----:B------:R-:W-:Y:S01]  /*7330*/  BPT.TRAP 0x1 ;  /* 0x000000040000795c */ /* 0x000fe20000300000 */
.L_x_173:
[----:B------:R-:W-:Y:S01]  /*7340*/  R2UR UR8, R6 ;  /* 0x00000000060872ca */ /* 0x000fe200000e0000 */
[----:B------:R-:W-:Y:S01]  /*7350*/  VIADD R4, R4, 0xffffffff ;  /* 0xffffffff04047836 */ /* 0x000fe20000000000 */
[----:B------:R-:W-:Y:S01]  /*7360*/  R2UR UR15, R23 ;  /* 0x00000000170f72ca */ /* 0x000fe200000e0000 */
[----:B------:R-:W-:Y:S01]  /*7370*/  UIADD3 UR16, UP0, UR24, 0xf0, URZ ;  /* 0x000000f018107890 */ /* 0x000fe2000ff1e03f */
[----:B------:R-:W-:Y:S01]  /*7380*/  R2UR UR22, R15 ;  /* 0x000000000f1672ca */ /* 0x000fe200000e0000 */
[----:B------:R-:W-:Y:S01]  /*7390*/  UIADD3 UR30, UP1, UR24, 0x1f0, URZ ;  /* 0x000001f0181e7890 */ /* 0x000fe2000ff3e03f */
[----:B------:R-:W-:Y:S01]  /*73a0*/  R2UR UR9, R21 ;  /* 0x00000000150972ca */ /* 0x000fe200000e0000 */
[----:B------:R-:W-:Y:S01]  /*73b0*/  UIADD3.X UR17, URZ, UR25, URZ, UP0, !UPT ;  /* 0x000000193f117290 */ /* 0x000fe200087fe43f */
[----:B------:R-:W-:Y:S01]  /*73c0*/  R2UR UR10, R20 ;  /* 0x00000000140a72ca */ /* 0x000fe200000e0000 */
[----:B------:R-:W-:Y:S01]  /*73d0*/  VIADD R6, R6, 0x1 ;  /* 0x0000000106067836 */ /* 0x000fe20000000000 */
[----:B------:R-:W-:Y:S01]  /*73e0*/  R2UR UR12, R7 ;  /* 0x00000000070c72ca */ /* 0x000fe200000e0000 */
[----:B------:R-:W-:Y:S01]  /*73f0*/  UPRMT UR28, URZ, 0x5410, UR13 ;  /* 0x000054103f1c7896 */ /* 0x000fe2000800000d */
[----:B------:R-:W-:Y:S01]  /*7400*/  R2UR UR23, R19 ;  /* 0x00000000131772ca */ /* 0x000fe200000e0000 */
[----:B------:R-:W-:Y:S01]  /*7410*/  USHF.L.U32 UR8, UR8, 0xd, URZ ;  /* 0x0000000d08087899 */ /* 0x000fe2000800063f */
[----:B------:R-:W-:Y:S01]  /*7420*/  ISETP.GT.AND P1, PT, R4, 0x1, PT ;  /* 0x000000010400780c */ /* 0x000fe20003f24270 */
[----:B------:R-:W-:Y:S01]  /*7430*/  UIADD3.X UR31, URZ, UR25, URZ, UP1, !UPT ;  /* 0x000000193f1f7290 */ /* 0x000fe20008ffe43f */
[----:B------:R-:W-:Y:S01]  /*7440*/  ISETP.NE.AND P0, PT, R6, 0x7, PT ;  /* 0x000000070600780c */ /* 0x000fe20003f05270 */
[----:B------:R-:W-:Y:S01]  /*7450*/  ULEA UR11, UR26, UR8, 0xb ;  /* 0x000000081a0b7291 */ /* 0x000fe2000f8e583f */
[----:B------:R-:W-:Y:S01]  /*7460*/  VIADD R20, R20, 0x40 ;  /* 0x0000004014147836 */ /* 0x000fe20000000000 */
[----:B------:R-:W-:Y:S01]  /*7470*/  ULOP3.LUT UR8, UR8, 0x1800, UR27, 0xf8, !UPT ;  /* 0x0000180008087892 */ /* 0x000fe2000f8ef81b */
[----:B------:R-:W-:Y:S01]  /*7480*/  SEL R12, RZ, 0x1, P0 ;  /* 0x00000001ff0c7807 */ /* 0x000fe20000000000 */
[----:B------:R-:W-:Y:S01]  /*7490*/  ULEA UR11, UR11, UR15, 0x1 ;  /* 0x0000000f0b0b7291 */ /* 0x000fe2000f8e083f */
[----:B------:R-:W-:Y:S01]  /*74a0*/  SEL R6, R6, RZ, P0 ;  /* 0x000000ff06067207 */ /* 0x000fe20000000000 */
[----:B------:R-:W-:Y:S01]  /*74b0*/  ULEA UR8, UR8, UR15, 0x1 ;  /* 0x0000000f08087291 */ /* 0x000fe2000f8e083f */
[----:B------:R-:W-:Y:S01]  /*74c0*/  LOP3.LUT R5, R5, R12, RZ, 0x3c, !PT ;  /* 0x0000000c05057212 */ /* 0x000fe200078e3cff */
[----:B------:R-:W-:-:S02]  /*74d0*/  UIADD3 UR20, UR11, 0x180, URZ ;  /* 0x000001800b147890 */ /* 0x000fc4000fffe03f */
[----:B------:R-:W-:Y:S02]  /*74e0*/  UPRMT UR15, URZ, 0x5410, UR14 ;  /* 0x000054103f0f7896 */ /* 0x000fe4000800000e */
[----:B------:R-:W-:Y:S01]  /*74f0*/  UIADD3 UR21, UR8, 0x1c180, URZ ;  /* 0x0001c18008157890 */ /* 0x000fe2000fffe03f */
[----:B------:R-:W-:Y:S01]  /*7500*/  UMOV UR18, 0x0 ;  /* 0x0000000000127882 */ /* 0x000fe20000000000 */
[----:B------:R-:W-:Y:S01]  /*7510*/  UMOV UR19, 0x10000000 ;  /* 0x1000000000137882 */ /* 0x000fe20000000000 */
[----:B------:R-:W-:Y:S01]  /*7520*/  UMOV UR11, UR22 ;  /* 0x00000016000b7c82 */ /* 0x000fe20008000000 */
[----:B------:R-:W-:-:S03]  /*7530*/  UMOV UR8, UR20 ;  /* 0x0000001400087c82 */ /* 0x000fc60008000000 */
[----:B------:R0:W-:Y:S02]  /*7540*/  UTMALDG.3D.MULTICAST [UR8], [UR16], UR15, desc[UR18] ;  /* 0x00001208100073b4 */ /* 0x0001e4000801180f */
[----:B0-----:R-:W-:Y:S01]  /*7550*/  UMOV UR8, UR21 ;  /* 0x0000001500087c82 */ /* 0x001fe20008000000 */
[----:B------:R-:W-:Y:S02]  /*7560*/  UMOV UR11, UR23 ;  /* 0x00000017000b7c82 */ /* 0x000fe40008000000 */
[----:B------:R0:W-:Y:S02]  /*7570*/  UTMALDG.3D.MULTICAST [UR8], [UR30], UR28, desc[UR18] ;  /* 0x000012081e0073b4 */ /* 0x0001e4000801181c */
[----:B0-----:R-:W-:Y:S05]  /*7580*/  @P1 BRA `(.L_x_174) ;  /* 0xfffffffc00341947 */ /* 0x001fea000383ffff */
.L_x_171:
[----:B------:R-:W-:Y:S05]  /*7590*/  BSYNC B1 ;  /* 0x0000000000017941 */ /* 0x000fea0003800000 */
.L_x_170:
[----:B------:R-:W-:Y:S01]  /*75a0*/  LOP3.LUT P1, RZ, R11, 0xff, RZ, 0xc0, !PT ;  /* 0x000000ff0bff7812 */ /* 0x000fe2000782c0ff */
[C---:B------:R-:W-:Y:S01]  /*75b0*/  IMAD.IADD R13, R8.reuse, 0x1, R13 ;  /* 0x00000001080d7824 */ /* 0x040fe200078e020d */
[----:B------:R-:W-:Y:S01]  /*75c0*/  ULDC.64 UR8, c[0x0][0x650] ;  /* 0x0001940000087ab9 */ /* 0x000fe20000000a00 */
[C---:B------:R-:W-:Y:S01]  /*75d0*/  ISETP.GE.U32.AND P2, PT, R8.reuse, 0x7, PT ;  /* 0x000000070800780c */ /* 0x040fe20003f46070 */
[----:B------:R-:W-:Y:S01]  /*75e0*/  BSSY B1, `(.L_x_175) ;  /* 0x000006d000017945 */ /* 0x000fe20003800000 */
[C---:B------:R-:W-:Y:S01]  /*75f0*/  IMAD.WIDE.U32 R4, R13.reuse, 0x24924925, RZ ;  /* 0x249249250d047825 */ /* 0x040fe200078e00ff */
[----:B------:R-:W-:Y:S02]  /*7600*/  ISETP.GT.U32.AND P0, PT, R13, 0x6, PT ;  /* 0x000000060d00780c */ /* 0x000fe40003f04070 */
[----:B------:R-:W-:Y:S01]  /*7610*/  PRMT R11, RZ, 0x7610, R11 ;  /* 0x00007610ff0b7816 */ /* 0x000fe2000000000b */
[----:B------:R-:W-:Y:S01]  /*7620*/  IMAD.MOV.U32 R12, RZ, RZ, -0x1 ;  /* 0xffffffffff0c7424 */ /* 0x000fe200078e00ff */
[----:B------:R-:W-:Y:S01]  /*7630*/  ISETP.LT.U32.AND P0, PT, R8, 0x7, P0 ;  /* 0x000000070800780c */ /* 0x000fe20000701070 */
[----:B------:R-:W-:-:S02]  /*7640*/  IMAD.MOV.U32 R19, RZ, RZ, -0x1 ;  /* 0xffffffffff137424 */ /* 0x000fc400078e00ff */
[----:B------:R-:W0:Y:S01]  /*7650*/  @P1 S2R R7, SR_CgaCtaId ;  /* 0x0000000000071919 */ /* 0x000e220000008800 */
[----:B------:R-:W-:Y:S02]  /*7660*/  SEL R4, RZ, 0x1, !P0 ;  /* 0x00000001ff047807 */ /* 0x000fe40004000000 */
[----:B------:R-:W-:Y:S02]  /*7670*/  IADD3 R16, P0, R16, UR36, RZ ;  /* 0x0000002410107c10 */ /* 0x000fe4000ff1e0ff */
[----:B------:R-:W-:Y:S02]  /*7680*/  @P1 MOV R6, 0x400 ;  /* 0x0000040000061802 */ /* 0x000fe40000000f00 */
[----:B------:R-:W-:Y:S02]  /*7690*/  IADD3.X R17, R17, UR42, RZ, P0, !PT ;  /* 0x0000002a11117c10 */ /* 0x000fe400087fe4ff */
[----:B------:R-:W-:Y:S02]  /*76a0*/  ISETP.GE.U32.AND P0, PT, R16, UR8, PT ;  /* 0x0000000810007c0c */ /* 0x000fe4000bf06070 */
[----:B------:R-:W-:-:S02]  /*76b0*/  LOP3.LUT R3, R3, R4, RZ, 0x3c, !PT ;  /* 0x0000000403037212 */ /* 0x000fc400078e3cff */
[----:B------:R-:W-:Y:S02]  /*76c0*/  ISETP.GE.U32.AND.EX P0, PT, R17, UR9, PT, P0 ;  /* 0x0000000911007c0c */ /* 0x000fe4000bf06100 */
[----:B0-----:R-:W-:Y:S01]  /*76d0*/  @P1 LEA R6, R7, R6, 0x18 ;  /* 0x0000000607061211 */ /* 0x001fe200078ec0ff */
[----:B------:R-:W-:-:S03]  /*76e0*/  IMAD.IADD R7, R13, 0x1, -R5 ;  /* 0x000000010d077824 */ /* 0x000fc600078e0a05 */
[----:B------:R0:W-:Y:S02]  /*76f0*/  @P1 SYNCS.ARRIVE.TRANS64.A1T0 RZ, [R6+URZ+0x88], RZ ;  /* 0x000088ff06ff19a7 */ /* 0x0001e4000810003f */
[----:B------:R-:W-:-:S04]  /*7700*/  LEA.HI R7, R7, R5, RZ, 0x1f ;  /* 0x0000000507077211 */ /* 0x000fc800078ff8ff */
[----:B------:R-:W-:Y:S01]  /*7710*/  SHF.R.U32.HI R4, RZ, 0x2, R7 ;  /* 0x00000002ff047819 */ /* 0x000fe20000011607 */
[----:B------:R-:W-:-:S03]  /*7720*/  IMAD.MOV.U32 R7, RZ, RZ, -0x1 ;  /* 0xffffffffff077424 */ /* 0x000fc600078e00ff */
[--C-:B------:R-:W-:Y:S01]  /*7730*/  @P2 LOP3.LUT R3, R3, 0x1, R4.reuse, 0x78, !PT ;  /* 0x0000000103032812 */ /* 0x100fe200078e7804 */
[----:B------:R-:W-:Y:S01]  /*7740*/  IMAD R13, R4, -0x7, R13 ;  /* 0xfffffff9040d7824 */ /* 0x000fe200078e020d */
[----:B------:R-:W-:Y:S01]  /*7750*/  PRMT R4, RZ, 0x7610, R4 ;  /* 0x00007610ff047816 */ /* 0x000fe20000000004 */
[----:B0-----:R-:W-:Y:S06]  /*7760*/  @P0 BRA `(.L_x_176) ;  /* 0x0000000400500947 */ /* 0x001fec0003800000 */
[----:B------:R-:W0:Y:S01]  /*7770*/  S2R R15, SR_CTAID.X ;  /* 0x00000000000f7919 */ /* 0x000e220000002500 */
[----:B------:R-:W-:Y:S01]  /*7780*/  ULDC.64 UR8, c[0x0][0x628] ;  /* 0x00018a0000087ab9 */ /* 0x000fe20000000a00 */
[----:B------:R-:W1:Y:S01]  /*7790*/  LDC R20, c[0x0][0x144] ;  /* 0x00005100ff147b82 */ /* 0x000e620000000800 */
[----:B------:R-:W-:Y:S01]  /*77a0*/  ISETP.NE.U32.AND P0, PT, RZ, UR8, PT ;  /* 0x00000008ff007c0c */ /* 0x000fe2000bf05070 */
[----:B------:R-:W2:Y:S01]  /*77b0*/  S2R R12, SR_CTAID.Y ;  /* 0x00000000000c7919 */ /* 0x000ea20000002600 */
[----:B------:R-:W-:Y:S01]  /*77c0*/  ULDC UR10, c[0x0][0x150] ;  /* 0x00005400000a7ab9 */ /* 0x000fe20000000800 */
[----:B------:R-:W-:Y:S01]  /*77d0*/  ULDC UR11, c[0x0][0x630] ;  /* 0x00018c00000b7ab9 */ /* 0x000fe20000000800 */
[----:B------:R-:W-:Y:S01]  /*77e0*/  ISETP.NE.AND.EX P0, PT, RZ, UR9, PT, P0 ;  /* 0x00000009ff007c0c */ /* 0x000fe2000bf05300 */
[----:B------:R-:W-:Y:S01]  /*77f0*/  IMAD.MOV.U32 R4, RZ, RZ, R16 ;  /* 0x000000ffff047224 */ /* 0x000fe200078e0010 */
[----:B0-----:R-:W-:-:S05]  /*7800*/  I2FP.F32.U32 R5, R15 ;  /* 0x0000000f00057245 */ /* 0x001fca0000201000 */
[----:B------:R-:W-:Y:S01]  /*7810*/  FMUL R21, R5, UR10 ;  /* 0x0000000a05157c20 */ /* 0x000fe20008400000 */
[----:B------:R-:W-:-:S05]  /*7820*/  IMAD.MOV.U32 R5, RZ, RZ, R17 ;  /* 0x000000ffff057224 */ /* 0x000fca00078e0011 */
[----:B--2---:R-:W-:Y:S05]  /*7830*/  @!P0 BRA `(.L_x_177) ;  /* 0x0000000000288947 */ /* 0x004fea0003800000 */
[----:B------:R-:W-:Y:S02]  /*7840*/  ULDC UR10, c[0x0][0x634] ;  /* 0x00018d00000a7ab9 */ /* 0x000fe40000000800 */
[----:B------:R-:W-:-:S05]  /*7850*/  IADD3 R5, P0, R16, UR10, RZ ;  /* 0x0000000a10057c10 */ /* 0x000fca000ff1e0ff */
[----:B------:R-:W-:-:S04]  /*7860*/  IMAD.X R19, RZ, RZ, R17, P0 ;  /* 0x000000ffff137224 */ /* 0x000fc800000e0611 */
[----:B------:R-:W-:-:S04]  /*7870*/  IMAD.WIDE.U32 R6, R19, UR8, RZ ;  /* 0x0000000813067c25 */ /* 0x000fc8000f8e00ff */
[----:B------:R-:W-:-:S04]  /*7880*/  IMAD.WIDE.U32 R6, P0, R5, UR9, R6 ;  /* 0x0000000905067c25 */ /* 0x000fc8000f800006 */
[----:B------:R-:W-:-:S04]  /*7890*/  IMAD.WIDE.U32 R4, R5, UR8, RZ ;  /* 0x0000000805047c25 */ /* 0x000fc8000f8e00ff */
[----:B------:R-:W-:Y:S01]  /*78a0*/  IMAD.MOV.U32 R4, RZ, RZ, R7 ;  /* 0x000000ffff047224 */ /* 0x000fe200078e0007 */
[----:B------:R-:W-:Y:S01]  /*78b0*/  IADD3 RZ, P1, R5, R6, RZ ;  /* 0x0000000605ff7210 */ /* 0x000fe20007f3e0ff */
[----:B------:R-:W-:-:S04]  /*78c0*/  IMAD.X R5, RZ, RZ, RZ, P0 ;  /* 0x000000ffff057224 */ /* 0x000fc800000e06ff */
[----:B------:R-:W-:-:S08]  /*78d0*/  IMAD.WIDE.U32.X R4, R19, UR9, R4, P1 ;  /* 0x0000000913047c25 */ /* 0x000fd000088e0404 */
.L_x_177:
[--C-:B------:R-:W-:Y:S01]  /*78e0*/  SHF.R.U64 R14, R4, UR11, R5.reuse ;  /* 0x0000000b040e7c19 */ /* 0x100fe20008001205 */
[----:B------:R-:W0:Y:S01]  /*78f0*/  F2I.U32.TRUNC.NTZ R21, R21 ;  /* 0x0000001500157305 */ /* 0x000e22000020f000 */
[----:B------:R-:W-:Y:S01]  /*7900*/  SHF.R.U32.HI R4, RZ, UR11, R5 ;  /* 0x0000000bff047c19 */ /* 0x000fe20008011605 */
[----:B------:R-:W-:Y:S01]  /*7910*/  ULDC.64 UR8, c[0x0][0x620] ;  /* 0x0001880000087ab9 */ /* 0x000fe20000000a00 */
[----:B------:R-:W-:Y:S01]  /*7920*/  IADD3 R7, P0, RZ, -R14, RZ ;  /* 0x8000000eff077210 */ /* 0x000fe20007f1e0ff */
[----:B------:R-:W-:-:S04]  /*7930*/  ULDC.64 UR10, c[0x0][0x640] ;  /* 0x00019000000a7ab9 */ /* 0x000fc80000000a00 */
[----:B------:R-:W-:Y:S01]  /*7940*/  IMAD.X R4, RZ, RZ, ~R4, P0 ;  /* 0x000000ffff047224 */ /* 0x000fe200000e0e04 */
[----:B------:R-:W-:-:S03]  /*7950*/  ISETP.NE.U32.AND P0, PT, RZ, UR10, PT ;  /* 0x0000000aff007c0c */ /* 0x000fc6000bf05070 */
[----:B------:R-:W-:Y:S01]  /*7960*/  IMAD R6, R4, UR8, RZ ;  /* 0x0000000804067c24 */ /* 0x000fe2000f8e02ff */
[----:B------:R-:W-:Y:S01]  /*7970*/  ISETP.NE.AND.EX P0, PT, RZ, UR11, PT, P0 ;  /* 0x0000000bff007c0c */ /* 0x000fe2000bf05300 */
[----:B------:R-:W-:Y:S01]  /*7980*/  IMAD.WIDE.U32 R4, R7, UR8, R16 ;  /* 0x0000000807047c25 */ /* 0x000fe2000f8e0010 */
[----:B------:R-:W-:-:S03]  /*7990*/  ULDC UR8, c[0x0][0x618] ;  /* 0x0001860000087ab9 */ /* 0x000fc60000000800 */
[----:B------:R-:W-:Y:S01]  /*79a0*/  IMAD R7, R7, UR9, R6 ;  /* 0x0000000907077c24 */ /* 0x000fe2000f8e0206 */
[----:B------:R-:W-:Y:S01]  /*79b0*/  ULDC UR9, c[0x0][0x154] ;  /* 0x0000550000097ab9 */ /* 0x000fe20000000800 */
[----:B0-----:R-:W-:Y:S02]  /*79c0*/  IMAD.MOV R6, RZ, RZ, -R21 ;  /* 0x000000ffff067224 */ /* 0x001fe400078e0a15 */
[----:B------:R-:W0:Y:S01]  /*79d0*/  LDC R21, c[0x0][0x148] ;  /* 0x00005200ff157b82 */ /* 0x000e220000000800 */
[----:B------:R-:W-:Y:S02]  /*79e0*/  IMAD.IADD R5, R5, 0x1, R7 ;  /* 0x0000000105057824 */ /* 0x000fe400078e0207 */
[----:B-1----:R-:W-:Y:S01]  /*79f0*/  IMAD R15, R20, R6, R15 ;  /* 0x00000006140f7224 */ /* 0x002fe200078e020f */
[----:B------:R-:W-:Y:S02]  /*7a00*/  I2FP.F32.U32 R6, R12 ;  /* 0x0000000c00067245 */ /* 0x000fe40000201000 */
[----:B------:R-:W-:-:S02]  /*7a10*/  SHF.R.U64 R19, R4, UR8, R5 ;  /* 0x0000000804137c19 */ /* 0x000fc40008001205 */
[----:B------:R-:W-:Y:S01]  /*7a20*/  SHF.R.U32.HI R4, RZ, UR8, R5 ;  /* 0x00000008ff047c19 */ /* 0x000fe20008011605 */
[----:B------:R-:W-:Y:S01]  /*7a30*/  FMUL R6, R6, UR9 ;  /* 0x0000000906067c20 */ /* 0x000fe20008400000 */
[----:B------:R-:W-:Y:S02]  /*7a40*/  ULDC UR8, c[0x0][0x608] ;  /* 0x0001820000087ab9 */ /* 0x000fe40000000800 */
[--C-:B------:R-:W-:Y:S01]  /*7a50*/  SHF.R.U64 R22, R19, UR8, R4.reuse ;  /* 0x0000000813167c19 */ /* 0x100fe20008001204 */
[----:B------:R1:W2:Y:S01]  /*7a60*/  F2I.U32.TRUNC.NTZ R24, R6 ;  /* 0x0000000600187305 */ /* 0x0002a2000020f000 */
[----:B------:R-:W-:Y:S01]  /*7a70*/  SHF.R.U32.HI R5, RZ, UR8, R4 ;  /* 0x00000008ff057c19 */ /* 0x000fe20008011604 */
[----:B------:R-:W-:-:S03]  /*7a80*/  ULDC UR8, c[0x0][0x658] ;  /* 0x0001960000087ab9 */ /* 0x000fc60000000800 */
[--C-:B------:R-:W-:Y:S02]  /*7a90*/  SHF.R.U64 R20, R22, UR8, R5.reuse ;  /* 0x0000000816147c19 */ /* 0x100fe40008001205 */
[----:B------:R-:W-:-:S03]  /*7aa0*/  SHF.R.U32.HI R23, RZ, UR8, R5 ;  /* 0x00000008ff177c19 */ /* 0x000fc60008011605 */
[----:B------:R-:W-:Y:S02]  /*7ab0*/  IMAD.MOV.U32 R4, RZ, RZ, R20 ;  /* 0x000000ffff047224 */ /* 0x000fe400078e0014 */
[----:B------:R-:W-:Y:S01]  /*7ac0*/  IMAD.MOV.U32 R5, RZ, RZ, R23 ;  /* 0x000000ffff057224 */ /* 0x000fe200078e0017 */
[----:B-1----:R-:W-:Y:S06]  /*7ad0*/  @!P0 BRA `(.L_x_178) ;  /* 0x0000000000288947 */ /* 0x002fec0003800000 */
        /* <DEDUP_REMOVED lines=10> */
.L_x_178:
[----:B------:R-:W-:Y:S01]  /*7b80*/  ISETP.NE.AND P0, PT, R2, 0x1, PT ;  /* 0x000000010200780c */ /* 0x000fe20003f05270 */
[----:B------:R-:W-:Y:S01]  /*7b90*/  ULDC UR8, c[0x0][0x648] ;  /* 0x0001920000087ab9 */ /* 0x000fe20000000800 */
[----:B------:R-:W-:Y:S01]  /*7ba0*/  LOP3.LUT R22, R22, UR7, RZ, 0xc0, !PT ;  /* 0x0000000716167c12 */ /* 0x000fe2000f8ec0ff */
[----:B--2---:R-:W-:Y:S01]  /*7bb0*/  IMAD.MOV R24, RZ, RZ, -R24 ;  /* 0x000000ffff187224 */ /* 0x004fe200078e0a18 */
[----:B------:R-:W-:Y:S01]  /*7bc0*/  SHF.R.U64 R5, R4, UR8, R5 ;  /* 0x0000000804057c19 */ /* 0x000fe20008001205 */
[----:B------:R-:W-:Y:S01]  /*7bd0*/  ULDC UR8, c[0x0][0x638] ;  /* 0x00018e0000087ab9 */ /* 0x000fe20000000800 */
[----:B------:R-:W-:Y:S01]  /*7be0*/  LOP3.LUT R19, R19, UR4, RZ, 0xc0, !PT ;  /* 0x0000000413137c12 */ /* 0x000fe2000f8ec0ff */
[----:B------:R-:W-:Y:S01]  /*7bf0*/  ULDC UR9, c[0x0][0x610] ;  /* 0x0001840000097ab9 */ /* 0x000fe20000000800 */
[----:B------:R-:W-:Y:S02]  /*7c00*/  IMAD.MOV.U32 R4, RZ, RZ, 0x1 ;  /* 0x00000001ff047424 */ /* 0x000fe400078e00ff */
[----:B------:R-:W-:-:S02]  /*7c10*/  IMAD.MOV R7, RZ, RZ, -R5 ;  /* 0x000000ffff077224 */ /* 0x000fc400078e0a05 */
[----:B------:R-:W-:Y:S02]  /*7c20*/  IMAD R22, R5, UR5, R22 ;  /* 0x0000000505167c24 */ /* 0x000fe4000f8e0216 */
[----:B0-----:R-:W-:Y:S02]  /*7c30*/  @P0 IMAD R15, R21, R24, R12 ;  /* 0x00000018150f0224 */ /* 0x001fe400078e020c */
[----:B------:R-:W-:Y:S01]  /*7c40*/  IMAD R20, R7, UR8, R20 ;  /* 0x0000000807147c24 */ /* 0x000fe2000f8e0214 */
[----:B------:R-:W-:Y:S01]  /*7c50*/  ULDC UR8, c[0x0][0x600] ;  /* 0x0001800000087ab9 */ /* 0x000fe20000000800 */
[----:B------:R-:W-:Y:S02]  /*7c60*/  IMAD R15, R22, UR9, R15 ;  /* 0x00000009160f7c24 */ /* 0x000fe4000f8e020f */
[----:B------:R-:W-:Y:S02]  /*7c70*/  IMAD R20, R20, UR8, R19 ;  /* 0x0000000814147c24 */ /* 0x000fe4000f8e0213 */
[----:B------:R-:W-:-:S03]  /*7c80*/  IMAD.MOV.U32 R7, RZ, RZ, R14 ;  /* 0x000000ffff077224 */ /* 0x000fc600078e000e */
[----:B------:R-:W-:Y:S02]  /*7c90*/  SEL R19, R20, R15, !P0 ;  /* 0x0000000f14137207 */ /* 0x000fe40004000000 */
[----:B------:R-:W-:-:S07]  /*7ca0*/  SEL R12, R15, R20, !P0 ;  /* 0x000000140f0c7207 */ /* 0x000fce0004000000 */
.L_x_176:
[----:B------:R-:W-:Y:S05]  /*7cb0*/  BSYNC B1 ;  /* 0x0000000000017941 */ /* 0x000fea0003800000 */
.L_x_175:
[----:B------:R-:W-:-:S13]  /*7cc0*/  LOP3.LUT P0, RZ, R4, 0xff, RZ, 0xc0, !PT ;  /* 0x000000ff04ff7812 */ /* 0x000fda000780c0ff */
[----:B------:R-:W-:Y:S05]  /*7cd0*/  @P0 BRA `(.L_x_179) ;  /* 0xfffffff400280947 */ /* 0x000fea000383ffff */
[----:B------:R-:W-:Y:S05]  /*7ce0*/  BSYNC B0 ;  /* 0x0000000000007941 */ /* 0x000fea0003800000 */
.L_x_168:
[----:B------:R-:W-:-:S03]  /*7cf0*/  UMOV UR8, 0xffffffff ;  /* 0xffffffff00087882 */ /* 0x000fc60000000000 */
[----:B------:R-:W-:Y:S05]  /*7d00*/  BRA.DIV UR8, `(.L_x_180) ;  /* 0x0000000608807947 */ /* 0x000fea000b800000 */
[----:B------:R-:W-:-:S13]  /*7d10*/  ELECT P6, URZ, PT ;  /* 0x00000000003f782f */ /* 0x000fda00038c0000 */
.L_x_197:
[----:B------:R-:W-:Y:S04]  /*7d20*/  BSSY B0, `(.L_x_181) ;  /* 0x0000046000007945 */ /* 0x000fe80003800000 */
[----:B------:R-:W-:Y:S05]  /*7d30*/  @!P6 BRA `(.L_x_182) ;  /* 0x000000040010e947 */ /* 0x000fea0003800000 */
[----:B------:R-:W-:-:S04]  /*7d40*/  LOP3.LUT R18, R18, 0x2, RZ, 0xfc, !PT ;  /* 0x0000000212127812 */ /* 0x000fc800078efcff */
[----:B------:R-:W-:-:S13]  /*7d50*/  ISETP.NE.AND P0, PT, R18, 0x3, PT ;  /* 0x000000031200780c */ /* 0x000fda0003f05270 */
[----:B------:R-:W-:Y:S05]  /*7d60*/  @!P0 BRA `(.L_x_183) ;  /* 0x0000000000048947 */ /* 0x000fea0003800000 */
[----:B------:R-:W-:Y:S01]  /*7d70*/  BPT.TRAP 0x1 ;  /* 0x000000040000795c */ /* 0x000fe20000300000 */
.L_x_183:
[----:B------:R-:W0:Y:S01]  /*7d80*/  S2R R5, SR_CgaCtaId ;  /* 0x0000000000057919 */ /* 0x000e220000008800 */
[----:B------:R-:W-:Y:S02]  /*7d90*/  MOV R0, 0x400 ;  /* 0x0000040000007802 */ /* 0x000fe40000000f00 */
[----:B------:R-:W-:Y:S02]  /*7da0*/  SHF.L.U32 R4, R3, 0x1f, RZ ;  /* 0x0000001f03047819 */ /* 0x000fe400000006ff */
[----:B0-----:R-:W-:-:S05]  /*7db0*/  LEA R0, R5, R0, 0x18 ;  /* 0x0000000005007211 */ /* 0x001fca00078ec0ff */
[----:B------:R-:W-:-:S04]  /*7dc0*/  VIADD R0, R0, 0x38 ;  /* 0x0000003800007836 */ /* 0x000fc80000000000 */
[C---:B------:R-:W-:Y:S02]  /*7dd0*/  IMAD R7, R13.reuse, 0x8, R0 ;  /* 0x000000080d077824 */ /* 0x040fe400078e0200 */
[----:B------:R-:W-:Y:S02]  /*7de0*/  VIADD R13, R13, 0x1 ;  /* 0x000000010d0d7836 */ /* 0x000fe40000000000 */
[----:B------:R-:W0:Y:S03]  /*7df0*/  SYNCS.PHASECHK.TRANS64.TRYWAIT P0, [R7+URZ], R4 ;  /* 0x00000004070075a7 */ /* 0x000e26000800017f */
[----:B------:R-:W-:-:S04]  /*7e00*/  ISETP.NE.AND P1, PT, R13, 0x7, PT ;  /* 0x000000070d00780c */ /* 0x000fc80003f25270 */
[----:B------:R-:W-:Y:S02]  /*7e10*/  SEL R2, RZ, 0x1, P1 ;  /* 0x00000001ff027807 */ /* 0x000fe40000800000 */
[----:B------:R-:W-:Y:S02]  /*7e20*/  SEL R13, R13, RZ, P1 ;  /* 0x000000ff0d0d7207 */ /* 0x000fe40000800000 */
[----:B------:R-:W-:-:S03]  /*7e30*/  LOP3.LUT R6, R3, R2, RZ, 0x3c, !PT ;  /* 0x0000000203067212 */ /* 0x000fc600078e3cff */
[----:B------:R-:W-:Y:S01]  /*7e40*/  IMAD R8, R13, 0x8, R0 ;  /* 0x000000080d087824 */ /* 0x000fe200078e0200 */
[----:B------:R-:W-:Y:S01]  /*7e50*/  SHF.L.U32 R5, R6, 0x1f, RZ ;  /* 0x0000001f06057819 */ /* 0x000fe200000006ff */
[----:B0-----:R-:W-:Y:S06]  /*7e60*/  @!P0 BRA `(.L_x_184) ;  /* 0x0000000400488947 */ /* 0x001fec0003800000 */
.L_x_198:
[----:B------:R-:W1:Y:S01]  /*7e70*/  SYNCS.PHASECHK.TRANS64.TRYWAIT P0, [R8+URZ], R5 ;  /* 0x00000005080075a7 */ /* 0x000e62000800017f */
[----:B------:R-:W-:-:S05]  /*7e80*/  VIADD R2, R13, 0x1 ;  /* 0x000000010d027836 */ /* 0x000fca0000000000 */
[----:B------:R-:W-:-:S04]  /*7e90*/  ISETP.NE.AND P1, PT, R2, 0x7, PT ;  /* 0x000000070200780c */ /* 0x000fc80003f25270 */
[----:B------:R-:W-:Y:S02]  /*7ea0*/  SEL R3, RZ, 0x1, P1 ;  /* 0x00000001ff037807 */ /* 0x000fe40000800000 */
[----:B0-----:R-:W-:Y:S02]  /*7eb0*/  SEL R7, R2, RZ, P1 ;  /* 0x000000ff02077207 */ /* 0x001fe40000800000 */
[----:B------:R-:W-:-:S03]  /*7ec0*/  LOP3.LUT R6, R6, R3, RZ, 0x3c, !PT ;  /* 0x0000000306067212 */ /* 0x000fc600078e3cff */
[----:B------:R-:W-:Y:S01]  /*7ed0*/  IMAD R9, R7, 0x8, R0 ;  /* 0x0000000807097824 */ /* 0x000fe200078e0200 */
[----:B------:R-:W-:Y:S01]  /*7ee0*/  SHF.L.U32 R4, R6, 0x1f, RZ ;  /* 0x0000001f06047819 */ /* 0x000fe200000006ff */
[----:B-1----:R-:W-:Y:S06]  /*7ef0*/  @!P0 BRA `(.L_x_185) ;  /* 0x0000000400388947 */ /* 0x002fec0003800000 */
.L_x_199:
[----:B------:R-:W1:Y:S01]  /*7f00*/  SYNCS.PHASECHK.TRANS64.TRYWAIT P0, [R9+URZ], R4 ;  /* 0x00000004090075a7 */ /* 0x000e62000800017f */
[----:B------:R-:W-:-:S05]  /*7f10*/  VIADD R2, R7, 0x1 ;  /* 0x0000000107027836 */ /* 0x000fca0000000000 */
[----:B------:R-:W-:-:S04]  /*7f20*/  ISETP.NE.AND P1, PT, R2, 0x7, PT ;  /* 0x000000070200780c */ /* 0x000fc80003f25270 */
[----:B------:R-:W-:Y:S02]  /*7f30*/  SEL R3, RZ, 0x1, P1 ;  /* 0x00000001ff037807 */ /* 0x000fe40000800000 */
[----:B------:R-:W-:Y:S02]  /*7f40*/  SEL R7, R2, RZ, P1 ;  /* 0x000000ff02077207 */ /* 0x000fe40000800000 */
[----:B------:R-:W-:-:S03]  /*7f50*/  LOP3.LUT R6, R6, R3, RZ, 0x3c, !PT ;  /* 0x0000000306067212 */ /* 0x000fc600078e3cff */
[----:B0-----:R-:W-:Y:S01]  /*7f60*/  IMAD R8, R7, 0x8, R0 ;  /* 0x0000000807087824 */ /* 0x001fe200078e0200 */
[----:B------:R-:W-:Y:S01]  /*7f70*/  SHF.L.U32 R5, R6, 0x1f, RZ ;  /* 0x0000001f06057819 */ /* 0x000fe200000006ff */
[----:B-1----:R-:W-:Y:S06]  /*7f80*/  @!P0 BRA `(.L_x_186) ;  /* 0x0000000400288947 */ /* 0x002fec0003800000 */
.L_x_200:
        /* <DEDUP_REMOVED lines=9> */
.L_x_201:
[----:B------:R-:W1:Y:S01]  /*8020*/  SYNCS.PHASECHK.TRANS64.TRYWAIT P0, [R9+URZ], R4 ;  /* 0x00000004090075a7 */ /* 0x000e62000800017f */
[----:B------:R-:W-:-:S05]  /*8030*/  VIADD R2, R7, 0x1 ;  /* 0x0000000107027836 */ /* 0x000fca0000000000 */
[----:B------:R-:W-:-:S04]  /*8040*/  ISETP.NE.AND P1, PT, R2, 0x7, PT ;  /* 0x000000070200780c */ /* 0x000fc80003f25270 */
[----:B------:R-:W-:Y:S02]  /*8050*/  SEL R3, RZ, 0x1, P1 ;  /* 0x00000001ff037807 */ /* 0x000fe40000800000 */
[----:B------:R-:W-:Y:S02]  /*8060*/  SEL R7, R2, RZ, P1 ;  /* 0x000000ff02077207 */ /* 0x000fe40000800000 */
[----:B------:R-:W-:-:S03]  /*8070*/  LOP3.LUT R11, R6, R3, RZ, 0x3c, !PT ;  /* 0x00000003060b7212 */ /* 0x000fc600078e3cff */
[----:B------:R-:W-:Y:S01]  /*8080*/  IMAD R6, R7, 0x8, R0 ;  /* 0x0000000807067824 */ /* 0x000fe200078e0200 */
[----:B0-----:R-:W-:Y:S01]  /*8090*/  SHF.L.U32 R5, R11, 0x1f, RZ ;  /* 0x0000001f0b057819 */ /* 0x001fe200000006ff */
[----:B-1----:R-:W-:Y:S06]  /*80a0*/  @!P0 BRA `(.L_x_188) ;  /* 0x0000000400088947 */ /* 0x002fec0003800000 */
.L_x_202:
[----:B------:R-:W1:Y:S01]  /*80b0*/  SYNCS.PHASECHK.TRANS64.TRYWAIT P0, [R6+URZ], R5 ;  /* 0x00000005060075a7 */ /* 0x000e62000800017f */
[----:B------:R-:W-:-:S05]  /*80c0*/  VIADD R2, R7, 0x1 ;  /* 0x0000000107027836 */ /* 0x000fca0000000000 */
[----:B------:R-:W-:-:S04]  /*80d0*/  ISETP.NE.AND P1, PT, R2, 0x7, PT ;  /* 0x000000070200780c */ /* 0x000fc80003f25270 */
[----:B0-----:R-:W-:Y:S02]  /*80e0*/  SEL R4, RZ, 0x1, P1 ;  /* 0x00000001ff047807 */ /* 0x001fe40000800000 */
[----:B------:R-:W-:Y:S02]  /*80f0*/  SEL R3, R2, RZ, P1 ;  /* 0x000000ff02037207 */ /* 0x000fe40000800000 */
[----:B------:R-:W-:Y:S01]  /*8100*/  LOP3.LUT R4, R11, R4, RZ, 0x3c, !PT ;  /* 0x000000040b047212 */ /* 0x000fe200078e3cff */
[----:B-1----:R-:W-:Y:S06]  /*8110*/  @!P0 BRA `(.L_x_189) ;  /* 0x0000000400008947 */ /* 0x002fec0003800000 */
.L_x_203:
[----:B------:R-:W-:Y:S01]  /*8120*/  IMAD R3, R3, 0x8, R0 ;  /* 0x0000000803037824 */ /* 0x000fe200078e0200 */
[----:B------:R-:W-:-:S07]  /*8130*/  SHF.L.U32 R0, R4, 0x1f, RZ ;  /* 0x0000001f04007819 */ /* 0x000fce00000006ff */
.L_x_190:
[----:B-1----:R1:W2:Y:S02]  /*8140*/  SYNCS.PHASECHK.TRANS64.TRYWAIT P0, [R3+URZ], R0 ;  /* 0x00000000030075a7 */ /* 0x0022a4000800017f */
[----:B--2---:R-:W-:Y:S05]  /*8150*/  @!P0 NANOSLEEP.SYNCS 0x989680 ;  /* 0x009896800000895d */ /* 0x004fea0003900000 */
[----:B------:R-:W2:Y:S02]  /*8160*/  @!P0 SYNCS.PHASECHK.TRANS64 P0, [R3+URZ], R0 ;  /* 0x00000000030085a7 */ /* 0x000ea4000800007f */
[----:B--2---:R-:W-:Y:S05]  /*8170*/  @!P0 BRA `(.L_x_190) ;  /* 0xfffffffc00f08947 */ /* 0x004fea000383ffff */
.L_x_182:
[----:B------:R-:W-:Y:S05]  /*8180*/  BSYNC B0 ;  /* 0x0000000000007941 */ /* 0x000fea0003800000 */
.L_x_181:
[----:B------:R-:W-:Y:S05]  /*8190*/  EXIT ;  /* 0x000000000000794d */ /* 0x000fea0003800000 */
.L_x_21:
[----:B-1----:R1:W2:Y:S02]  /*81a0*/  SYNCS.PHASECHK.TRANS64.TRYWAIT P1, [R3+URZ], R0 ;  /* 0x00000000030075a7 */ /* 0x0022a4000802017f */
[----:B--2---:R-:W-:Y:S05]  /*81b0*/  @!P1 NANOSLEEP.SYNCS 0x989680 ;  /* 0x009896800000995d */ /* 0x004fea0003900000 */
[----:B------:R-:W2:Y:S02]  /*81c0*/  @!P1 SYNCS.PHASECHK.TRANS64 P1, [R3+URZ], R0 ;  /* 0x00000000030095a7 */ /* 0x000ea4000802007f */
[----:B--2---:R-:W-:Y:S05]  /*81d0*/  @!P1 BRA `(.L_x_21) ;  /* 0xfffffffc00f09947 */ /* 0x004fea000383ffff */
[----:B------:R-:W-:Y:S05]  /*81e0*/  BRA `(.L_x_20) ;  /* 0xffffff9400907947 */ /* 0x000fea000383ffff */
.L_x_26:
[----:B-1----:R1:W2:Y:S02]  /*81f0*/  SYNCS.PHASECHK.TRANS64.TRYWAIT P1, [R5+URZ], R4 ;  /* 0x00000004050075a7 */ /* 0x0022a4000802017f */
[----:B--2---:R-:W-:Y:S05]  /*8200*/  @!P1 NANOSLEEP.SYNCS 0x989680 ;  /* 0x009896800000995d */ /* 0x004fea0003900000 */
[----:B------:R-:W2:Y:S02]  /*8210*/  @!P1 SYNCS.PHASECHK.TRANS64 P1, [R5+URZ], R4 ;  /* 0x00000004050095a7 */ /* 0x000ea4000802007f */
[----:B--2---:R-:W-:Y:S05]  /*8220*/  @!P1 BRA `(.L_x_26) ;  /* 0xfffffffc00f09947 */ /* 0x004fea000383ffff */
[----:B------:R-:W-:Y:S05]  /*8230*/  BRA `(.L_x_25) ;  /* 0xffffff98006c7947 */ /* 0x000fea000383ffff */
.L_x_169:
[----:B------:R-:W-:Y:S01]  /*8240*/  BSSY B1, `(.L_x_191) ;  /* 0x0000006000017945 */ /* 0x000fe20003800000 */
[----:B------:R-:W-:-:S07]  /*8250*/  IMAD.MOV.U32 R15, RZ, RZ, -0x1 ;  /* 0xffffffffff0f7424 */ /* 0x000fce00078e00ff */
[----:B------:R-:W-:Y:S05]  /*8260*/  WARPSYNC.COLLECTIVE R15, `(.L_x_192) ;  /* 0x000000000f0c7348 */ /* 0x000fea0003c00000 */
[----:B------:R-:W-:Y:S02]  /*8270*/  ELECT P6, UR62, PT ;  /* 0x00000000003e782f */ /* 0x000fe400038c0000 */
[----:B------:R-:W-:Y:S01]  /*8280*/  MOV R14, UR62 ;  /* 0x0000003e000e7c02 */ /* 0x000fe20008000f00 */
[----:B------:R-:W-:Y:S10]  /*8290*/  ENDCOLLECTIVE ;  /* 0x000000000000791b */ /* 0x000ff40003800000 */
.L_x_192:
[----:B------:R-:W-:Y:S05]  /*82a0*/  BSYNC B1 ;  /* 0x0000000000017941 */ /* 0x000fea0003800000 */
.L_x_191:
[----:B------:R-:W-:Y:S05]  /*82b0*/  BRA `(.L_x_193) ;  /* 0xffffffec00bc7947 */ /* 0x000fea000383ffff */
.L_x_172:
[----:B0-----:R0:W1:Y:S02]  /*82c0*/  SYNCS.PHASECHK.TRANS64.TRYWAIT P0, [R21+URZ+0x38], R12 ;  /* 0x0000380c150075a7 */ /* 0x001064000800017f */
[----:B-1----:R-:W-:Y:S05]  /*82d0*/  @!P0 NANOSLEEP.SYNCS 0x989680 ;  /* 0x009896800000895d */ /* 0x002fea0003900000 */
[----:B------:R-:W1:Y:S02]  /*82e0*/  @!P0 SYNCS.PHASECHK.TRANS64 P0, [R21+URZ+0x38], R12 ;  /* 0x0000380c150085a7 */ /* 0x000e64000800007f */
[----:B-1----:R-:W-:Y:S05]  /*82f0*/  @!P0 BRA `(.L_x_172) ;  /* 0xfffffffc00f08947 */ /* 0x002fea000383ffff */
[----:B------:R-:W-:Y:S05]  /*8300*/  BRA `(.L_x_194) ;  /* 0xffffffec00f87947 */ /* 0x000fea000383ffff */
.L_x_180:
[----:B------:R-:W-:Y:S01]  /*8310*/  BSSY B0, `(.L_x_195) ;  /* 0x0000006000007945 */ /* 0x000fe20003800000 */
[----:B------:R-:W-:-:S07]  /*8320*/  IMAD.MOV.U32 R15, RZ, RZ, -0x1 ;  /* 0xffffffffff0f7424 */ /* 0x000fce00078e00ff */
[----:B------:R-:W-:Y:S05]  /*8330*/  WARPSYNC.COLLECTIVE R15, `(.L_x_196) ;  /* 0x000000000f0c7348 */ /* 0x000fea0003c00000 */
[----:B------:R-:W-:Y:S02]  /*8340*/  ELECT P6, UR62, PT ;  /* 0x00000000003e782f */ /* 0x000fe400038c0000 */
[----:B------:R-:W-:Y:S01]  /*8350*/  MOV R14, UR62 ;  /* 0x0000003e000e7c02 */ /* 0x000fe20008000f00 */
[----:B------:R-:W-:Y:S10]  /*8360*/  ENDCOLLECTIVE ;  /* 0x000000000000791b */ /* 0x000ff40003800000 */
.L_x_196:
[----:B------:R-:W-:Y:S05]  /*8370*/  BSYNC B0 ;  /* 0x0000000000007941 */ /* 0x000fea0003800000 */
.L_x_195:
[----:B------:R-:W-:Y:S05]  /*8380*/  BRA `(.L_x_197) ;  /* 0xfffffff800647947 */ /* 0x000fea000383ffff */
.L_x_184:
[----:B0-----:R0:W1:Y:S02]  /*8390*/  SYNCS.PHASECHK.TRANS64.TRYWAIT P0, [R7+URZ], R4 ;  /* 0x00000004070075a7 */ /* 0x001064000800017f */
[----:B-1----:R-:W-:Y:S05]  /*83a0*/  @!P0 NANOSLEEP.SYNCS 0x989680 ;  /* 0x009896800000895d */ /* 0x002fea0003900000 */
[----:B------:R-:W1:Y:S02]  /*83b0*/  @!P0 SYNCS.PHASECHK.TRANS64 P0, [R7+URZ], R4 ;  /* 0x00000004070085a7 */ /* 0x000e64000800007f */
[----:B-1----:R-:W-:Y:S05]  /*83c0*/  @!P0 BRA `(.L_x_184) ;  /* 0xfffffffc00f08947 */ /* 0x002fea000383ffff */
[----:B------:R-:W-:Y:S05]  /*83d0*/  BRA `(.L_x_198) ;  /* 0xfffffff800a47947 */ /* 0x000fea000383ffff */
.L_x_185:
[----:B0-----:R0:W1:Y:S02]  /*83e0*/  SYNCS.PHASECHK.TRANS64.TRYWAIT P0, [R8+URZ], R5 ;  /* 0x00000005080075a7 */ /* 0x001064000800017f */
[----:B-1----:R-:W-:Y:S05]  /*83f0*/  @!P0 NANOSLEEP.SYNCS 0x989680 ;  /* 0x009896800000895d */ /* 0x002fea0003900000 */
[----:B------:R-:W1:Y:S02]  /*8400*/  @!P0 SYNCS.PHASECHK.TRANS64 P0, [R8+URZ], R5 ;  /* 0x00000005080085a7 */ /* 0x000e64000800007f */
[----:B-1----:R-:W-:Y:S05]  /*8410*/  @!P0 BRA `(.L_x_185) ;  /* 0xfffffffc00f08947 */ /* 0x002fea000383ffff */
[----:B------:R-:W-:Y:S05]  /*8420*/  BRA `(.L_x_199) ;  /* 0xfffffff800b47947 */ /* 0x000fea000383ffff */
.L_x_186:
[----:B0-----:R0:W1:Y:S02]  /*8430*/  SYNCS.PHASECHK.TRANS64.TRYWAIT P0, [R9+URZ], R4 ;  /* 0x00000004090075a7 */ /* 0x001064000800017f */
[----:B-1----:R-:W-:Y:S05]  /*8440*/  @!P0 NANOSLEEP.SYNCS 0x989680 ;  /* 0x009896800000895d */ /* 0x002fea0003900000 */
[----:B------:R-:W1:Y:S02]  /*8450*/  @!P0 SYNCS.PHASECHK.TRANS64 P0, [R9+URZ], R4 ;  /* 0x00000004090085a7 */ /* 0x000e64000800007f */
[----:B-1----:R-:W-:Y:S05]  /*8460*/  @!P0 BRA `(.L_x_186) ;  /* 0xfffffffc00f08947 */ /* 0x002fea000383ffff */
[----:B------:R-:W-:Y:S05]  /*8470*/  BRA `(.L_x_200) ;  /* 0xfffffff800c47947 */ /* 0x000fea000383ffff */
.L_x_187:
[----:B0-----:R0:W1:Y:S02]  /*8480*/  SYNCS.PHASECHK.TRANS64.TRYWAIT P0, [R8+URZ], R5 ;  /* 0x00000005080075a7 */ /* 0x001064000800017f */
[----:B-1----:R-:W-:Y:S05]  /*8490*/  @!P0 NANOSLEEP.SYNCS 0x989680 ;  /* 0x009896800000895d */ /* 0x002fea0003900000 */
[----:B------:R-:W1:Y:S02]  /*84a0*/  @!P0 SYNCS.PHASECHK.TRANS64 P0, [R8+URZ], R5 ;  /* 0x00000005080085a7 */ /* 0x000e64000800007f */
[----:B-1----:R-:W-:Y:S05]  /*84b0*/  @!P0 BRA `(.L_x_187) ;  /* 0xfffffffc00f08947 */ /* 0x002fea000383ffff */
[----:B------:R-:W-:Y:S05]  /*84c0*/  BRA `(.L_x_201) ;  /* 0xfffffff800d47947 */ /* 0x000fea000383ffff */
.L_x_188:
[----:B0-----:R0:W1:Y:S02]  /*84d0*/  SYNCS.PHASECHK.TRANS64.TRYWAIT P0, [R9+URZ], R4 ;  /* 0x00000004090075a7 */ /* 0x001064000800017f */
[----:B-1----:R-:W-:Y:S05]  /*84e0*/  @!P0 NANOSLEEP.SYNCS 0x989680 ;  /* 0x009896800000895d */ /* 0x002fea0003900000 */
[----:B------:R-:W1:Y:S02]  /*84f0*/  @!P0 SYNCS.PHASECHK.TRANS64 P0, [R9+URZ], R4 ;  /* 0x00000004090085a7 */ /* 0x000e64000800007f */
[----:B-1----:R-:W-:Y:S05]  /*8500*/  @!P0 BRA `(.L_x_188) ;  /* 0xfffffffc00f08947 */ /* 0x002fea000383ffff */
[----:B------:R-:W-:Y:S05]  /*8510*/  BRA `(.L_x_202) ;  /* 0xfffffff800e47947 */ /* 0x000fea000383ffff */
.L_x_189:
[----:B0-----:R0:W1:Y:S02]  /*8520*/  SYNCS.PHASECHK.TRANS64.TRYWAIT P0, [R6+URZ], R5 ;  /* 0x00000005060075a7 */ /* 0x001064000800017f */
[----:B-1----:R-:W-:Y:S05]  /*8530*/  @!P0 NANOSLEEP.SYNCS 0x989680 ;  /* 0x009896800000895d */ /* 0x002fea0003900000 */
[----:B------:R-:W1:Y:S02]  /*8540*/  @!P0 SYNCS.PHASECHK.TRANS64 P0, [R6+URZ], R5 ;  /* 0x00000005060085a7 */ /* 0x000e64000800007f */
[----:B-1----:R-:W-:Y:S05]  /*8550*/  @!P0 BRA `(.L_x_189) ;  /* 0xfffffffc00f08947 */ /* 0x002fea000383ffff */
[----:B------:R-:W-:Y:S05]  /*8560*/  BRA `(.L_x_203) ;  /* 0xfffffff800ec7947 */ /* 0x000fea000383ffff */
.L_x_204:
[----:B------:R-:W-:-:S00]  /*8570*/  BRA `(.L_x_204) ;  /* 0xfffffffc00fc7947 */ /* 0x000fc0000383ffff */
[----:B------:R-:W-:-:S00]  /*8580*/  NOP ;  /* 0x0000000000007918 */ /* 0x000fc00000000000 */
[----:B------:R-:W-:-:S00]  /*8590*/  NOP ;  /* 0x0000000000007918 */ /* 0x000fc00000000000 */
[----:B------:R-:W-:-:S00]  /*85a0*/  NOP ;  /* 0x0000000000007918 */ /* 0x000fc00000000000 */
[----:B------:R-:W-:-:S00]  /*85b0*/  NOP ;  /* 0x0000000000007918 */ /* 0x000fc00000000000 */
[----:B------:R-:W-:-:S00]  /*85c0*/  NOP ;  /* 0x0000000000007918 */ /* 0x000fc00000000000 */
[----:B------:R-:W-:-:S00]  /*85d0*/  NOP ;  /* 0x0000000000007918 */ /* 0x000fc00000000000 */
[----:B------:R-:W-:-:S00]  /*85e0*/  NOP ;  /* 0x0000000000007918 */ /* 0x000fc00000000000 */
[----:B------:R-:W-:-:S00]  /*85f0*/  NOP ;  /* 0x0000000000007918 */ /* 0x000fc00000000000 */
.L_x_205:


//--------------------- .nv.global.init           --------------------------
	.section	.nv.global.init,"aw",@progbits
.nv.global.init:
	.type		$str$22,@object
	.size		$str$22,($str$23 - $str$22)
$str$22:
        /*0000*/ 	.byte	0x6b, 0x5f, 0x74, 0x69, 0x6c, 0x65, 0x5f, 0x63, 0x6f, 0x75, 0x6e, 0x74, 0x20, 0x3e, 0x3d, 0x20
        /*0010*/ 	.byte	0x31, 0x00
	.type		$str$23,@object
	.size		$str$23,(__unnamed_1 - $str$23)
$str$23:
        /*0012*/ 	.byte	0x2f, 0x74, 0x6d, 0x70, 0x2f, 0x63, 0x75, 0x74, 0x6c, 0x61, 0x73, 0x73, 0x5f, 0x73, 0x77, 0x65
        /*0022*/ 	.byte	0x65, 0x70, 0x5f, 0x73, 0x72, 0x63, 0x2f, 0x69, 0x6e, 0x63, 0x6c, 0x75, 0x64, 0x65, 0x2f, 0x63
        /*0032*/ 	.byte	0x75, 0x74, 0x6c, 0x61, 0x73, 0x73, 0x2f, 0x67, 0x65, 0x6d, 0x6d, 0x2f, 0x63, 0x6f, 0x6c, 0x6c
        /*0042*/ 	.byte	0x65, 0x63, 0x74, 0x69, 0x76, 0x65, 0x2f, 0x73, 0x6d, 0x39, 0x30, 0x5f, 0x6d, 0x6d, 0x61, 0x5f
        /*0052*/ 	.byte	0x74, 0x6d, 0x61, 0x5f, 0x67, 0x6d, 0x6d, 0x61, 0x5f, 0x73, 0x73, 0x5f, 0x77, 0x61, 0x72, 0x70
        /*0062*/ 	.byte	0x73, 0x70, 0x65, 0x63, 0x69, 0x61, 0x6c, 0x69, 0x7a, 0x65, 0x64, 0x2e, 0x68, 0x70, 0x70, 0x00
	.type		__unnamed_1,@object
	.size		__unnamed_1,(.L_0 - __unnamed_1)
__unnamed_1:
        /*0072*/ 	.byte	0x76, 0x6f, 0x69, 0x64, 0x20, 0x63, 0x75, 0x74, 0x6c, 0x61, 0x73, 0x73, 0x3a, 0x3a, 0x67, 0x65
        /* <DEDUP_REMOVED lines=180> */
        /*0bc2*/ 	.byte	0x75, 0x74, 0x65, 0x3a, 0x3a, 0x69, 0x64, 0x65, 0x6e, 0x74, 0x69, 0x74, 0x79, 0x5d, 0x00
.L_0:


//--------------------- .nv.shared._ZN7cutlass13device_kernelINS_4gemm6kernel13GemmUniversalIN4cute5tupleIJiiiiEEENS1_10collective13CollectiveMmaINS1_34MainloopSm90TmaGmmaWarpSpecializedILi7ENS5_IJNS4_1CILi4EEESB_NSA_ILi1EEEEEENS1_35KernelTmaWarpSpecializedCooperativeEEENS5_IJNSA_ILi128EEESG_NSA_ILi64EEEEEENS_6half_tENS5_IJlSC_lEEESJ_SK_NS4_8TiledMMAINS4_8MMA_AtomIJNS4_4SM904GMMA26MMA_64x128x16_F32F16F16_SSILNSO_5MajorE0ELSQ_0ELNSO_7ScaleInE1ELSR_1EEEEEENS4_6LayoutINS5_IJNSA_ILi2EEESC_SC_EEENS5_IJSC_NSA_ILi0EEESX_EEEEENS5_IJNS4_10UnderscoreES10_S10_EEEEENS4_23SM90_TMA_LOAD_MULTICASTENS4_14ComposedLayoutINS4_7SwizzleILi3ELi4ELi3EEENS4_18smem_ptr_flag_bitsILi16EEENSU_INS5_IJNSA_ILi8EEESH_EEENS5_IJSH_SC_EEEEEEEvNS4_8identityES13_S1D_vS1E_EENS_8epilogue10collective6detail29Sm90TmaWarpSpecializedAdapterINS1H_15DefaultEpilogueISJ_SK_SK_NS1G_6thread17LinearCombinationISJ_Li1EffLNS1L_9ScaleType4KindE0ELNS_15FloatRoundStyleE2ESJ_EENS1_15EpilogueDefaultEEEEEvvEEEEvNT_6ParamsE --------------------------
	.section	.nv.shared._ZN7cutlass13device_kernelINS_4gemm6kernel13GemmUniversalIN4cute5tupleIJiiiiEEENS1_10collective13CollectiveMmaINS1_34MainloopSm90TmaGmmaWarpSpecializedILi7ENS5_IJNS4_1CILi4EEESB_NSA_ILi1EEEEEENS1_35KernelTmaWarpSpecializedCooperativeEEENS5_IJNSA_ILi128EEESG_NSA_ILi64EEEEEENS_6half_tENS5_IJlSC_lEEESJ_SK_NS4_8TiledMMAINS4_8MMA_AtomIJNS4_4SM904GMMA26MMA_64x128x16_F32F16F16_SSILNSO_5MajorE0ELSQ_0ELNSO_7ScaleInE1ELSR_1EEEEEENS4_6LayoutINS5_IJNSA_ILi2EEESC_SC_EEENS5_IJSC_NSA_ILi0EEESX_EEEEENS5_IJNS4_10UnderscoreES10_S10_EEEEENS4_23SM90_TMA_LOAD_MULTICASTENS4_14ComposedLayoutINS4_7SwizzleILi3ELi4ELi3EEENS4_18smem_ptr_flag_bitsILi16EEENSU_INS5_IJNSA_ILi8EEESH_EEENS5_IJSH_SC_EEEEEEEvNS4_8identityES13_S1D_vS1E_EENS_8epilogue10collective6detail29Sm90TmaWarpSpecializedAdapterINS1H_15DefaultEpilogueISJ_SK_SK_NS1G_6thread17LinearCombinationISJ_Li1EffLNS1L_9ScaleType4KindE0ELNS_15FloatRoundStyleE2ESJ_EENS1_15EpilogueDefaultEEEEEvvEEEEvNT_6ParamsE,"aw",@nobits
	.sectionflags	@""
	.align	16
	.zero		1024


//--------------------- .nv.shared.reserved.0     --------------------------
	.section	.nv.shared.reserved.0,"aw",@nobits
	.weak		__nv_reservedSMEM_offset_0_alias
	.size		__nv_reservedSMEM_offset_0_alias, 0, 0
	.other		__nv_reservedSMEM_offset_0_alias,@"STO_CUDA_RESERVED_SHARED STV_DEFAULT"
__nv_reservedSMEM_offset_0_alias:
	.zero		0


//--------------------- .nv.global                --------------------------
	.section	.nv.global,"aw",@nobits
.nv.global:
	.type		_ZN40_INTERNAL_2dc38755_4_k_cu_ff3de29a_283354cute1_E,@object
	.size		_ZN40_INTERNAL_2dc38755_4_k_cu_ff3de29a_283354cute1_E,(_ZN40_INTERNAL_2dc38755_4_k_cu_ff3de29a_283354cuda3std3__45__cpo6cbeginE - _ZN40_INTERNAL_2dc38755_4_k_cu_ff3de29a_283354cute1_E)
_ZN40_INTERNAL_2dc38755_4_k_cu_ff3de29a_283354cute1_E:
	.zero		1
	.type		_ZN40_INTERNAL_2dc38755_4_k_cu_ff3de29a_283354cuda3std3__45__cpo6cbeginE,@object
	.size		_ZN40_INTERNAL_2dc38755_4_k_cu_ff3de29a_283354cuda3std3__45__cpo6cbeginE,(_ZN40_INTERNAL_2dc38755_4_k_cu_ff3de29a_283354cuda3std3__48in_placeE - _ZN40_INTERNAL_2dc38755_4_k_cu_ff3de29a_283354cuda3std3__45__cpo6cbeginE)
_ZN40_INTERNAL_2dc38755_4_k_cu_ff3de29a_283354cuda3std3__45__cpo6cbeginE:
	.zero		1
	.type		_ZN40_INTERNAL_2dc38755_4_k_cu_ff3de29a_283354cuda3std3__48in_placeE,@object
	.size		_ZN40_INTERNAL_2dc38755_4_k_cu_ff3de29a_283354cuda3std3__48in_placeE,(_ZN40_INTERNAL_2dc38755_4_k_cu_ff3de29a_283354cuda3std6ranges3__45__cpo9iter_moveE - _ZN40_INTERNAL_2dc38755_4_k_cu_ff3de29a_283354cuda3std3__48in_placeE)
_ZN40_INTERNAL_2dc38755_4_k_cu_ff3de29a_283354cuda3std3__48in_placeE:
	.zero		1
	.type		_ZN40_INTERNAL_2dc38755_4_k_cu_ff3de29a_283354cuda3std6ranges3__45__cpo9iter_moveE,@object
	.size		_ZN40_INTERNAL_2dc38755_4_k_cu_ff3de29a_283354cuda3std6ranges3__45__cpo9iter_moveE,(_ZN40_INTERNAL_2dc38755_4_k_cu_ff3de29a_283354cuda3std3__45__cpo5beginE - _ZN40_INTERNAL_2dc38755_4_k_cu_ff3de29a_283354cuda3std6ranges3__45__cpo9iter_moveE)
_ZN40_INTERNAL_2dc38755_4_k_cu_ff3de29a_283354cuda3std6ranges3__45__cpo9iter_moveE:
	.zero		1
	.type		_ZN40_INTERNAL_2dc38755_4_k_cu_ff3de29a_283354cuda3std3__45__cpo5beginE,@object
	.size		_ZN40_INTERNAL_2dc38755_4_k_cu_ff3de29a_283354cuda3std3__45__cpo5beginE,(_ZN40_INTERNAL_2dc38755_4_k_cu_ff3de29a_283354cuda3std3__442_GLOBAL__N__2dc38755_4_k_cu_ff3de29a_283356ignoreE - _ZN40_INTERNAL_2dc38755_4_k_cu_ff3de29a_283354cuda3std3__45__cpo5beginE)
_ZN40_INTERNAL_2dc38755_4_k_cu_ff3de29a_283354cuda3std3__45__cpo5beginE:
	.zero		1
	.type		_ZN40_INTERNAL_2dc38755_4_k_cu_ff3de29a_283354cuda3std3__442_GLOBAL__N__2dc38755_4_k_cu_ff3de29a_283356ignoreE,@object
	.size		_ZN40_INTERNAL_2dc38755_4_k_cu_ff3de29a_283354cuda3std3__442_GLOBAL__N__2dc38755_4_k_cu_ff3de29a_283356ignoreE,(_ZN40_INTERNAL_2dc38755_4_k_cu_ff3de29a_283354cute7productE - _ZN40_INTERNAL_2dc38755_4_k_cu_ff3de29a_283354cuda3std3__442_GLOBAL__N__2dc38755_4_k_cu_ff3de29a_283356ignoreE)
_ZN40_INTERNAL_2dc38755_4_k_cu_ff3de29a_283354cuda3std3__442_GLOBAL__N__2dc38755_4_k_cu_ff3de29a_283356ignoreE:
	.zero		1
	.type		_ZN40_INTERNAL_2dc38755_4_k_cu_ff3de29a_283354cute7productE,@object
	.size		_ZN40_INTERNAL_2dc38755_4_k_cu_ff3de29a_283354cute7productE,(_ZN40_INTERNAL_2dc38755_4_k_cu_ff3de29a_283354cuda3std3__45__cpo3endE - _ZN40_INTERNAL_2dc38755_4_k_cu_ff3de29a_283354cute7productE)
_ZN40_INTERNAL_2dc38755_4_k_cu_ff3de29a_283354cute7productE:
	.zero		1
	.type		_ZN40_INTERNAL_2dc38755_4_k_cu_ff3de29a_283354cuda3std3__45__cpo3endE,@object
	.size		_ZN40_INTERNAL_2dc38755_4_k_cu_ff3de29a_283354cuda3std3__45__cpo3endE,(_ZN40_INTERNAL_2dc38755_4_k_cu_ff3de29a_283354cuda3std3__419piecewise_constructE - _ZN40_INTERNAL_2dc38755_4_k_cu_ff3de29a_283354cuda3std3__45__cpo3endE)
_ZN40_INTERNAL_2dc38755_4_k_cu_ff3de29a_283354cuda3std3__45__cpo3endE:
	.zero		1
	.type		_ZN40_INTERNAL_2dc38755_4_k_cu_ff3de29a_283354cuda3std3__419piecewise_constructE,@object
	.size		_ZN40_INTERNAL_2dc38755_4_k_cu_ff3de29a_283354cuda3std3__419piecewise_constructE,(_ZN40_INTERNAL_2dc38755_4_k_cu_ff3de29a_283354cuda3std3__45__cpo4cendE - _ZN40_INTERNAL_2dc38755_4_k_cu_ff3de29a_283354cuda3std3__419piecewise_constructE)
_ZN40_INTERNAL_2dc38755_4_k_cu_ff3de29a_283354cuda3std3__419piecewise_constructE:
	.zero		1
	.type		_ZN40_INTERNAL_2dc38755_4_k_cu_ff3de29a_283354cuda3std3__45__cpo4cendE,@object
	.size		_ZN40_INTERNAL_2dc38755_4_k_cu_ff3de29a_283354cuda3std3__45__cpo4cendE,(_ZN40_INTERNAL_2dc38755_4_k_cu_ff3de29a_283354cuda3std6ranges3__45__cpo4swapE - _ZN40_INTERNAL_2dc38755_4_k_cu_ff3de29a_283354cuda3std3__45__cpo4cendE)
_ZN40_INTERNAL_2dc38755_4_k_cu_ff3de29a_283354cuda3std3__45__cpo4cendE:
	.zero		1
	.type		_ZN40_INTERNAL_2dc38755_4_k_cu_ff3de29a_283354cuda3std6ranges3__45__cpo4swapE,@object
	.size		_ZN40_INTERNAL_2dc38755_4_k_cu_ff3de29a_283354cuda3std6ranges3__45__cpo4swapE,(.L_8 - _ZN40_INTERNAL_2dc38755_4_k_cu_ff3de29a_283354cuda3std6ranges3__45__cpo4swapE)
_ZN40_INTERNAL_2dc38755_4_k_cu_ff3de29a_283354cuda3std6ranges3__45__cpo4swapE:
	.zero		1
.L_8:


//--------------------- .nv.constant0._ZN7cutlass13device_kernelINS_4gemm6kernel13GemmUniversalIN4cute5tupleIJiiiiEEENS1_10collective13CollectiveMmaINS1_34MainloopSm90TmaGmmaWarpSpecializedILi7ENS5_IJNS4_1CILi4EEESB_NSA_ILi1EEEEEENS1_35KernelTmaWarpSpecializedCooperativeEEENS5_IJNSA_ILi128EEESG_NSA_ILi64EEEEEENS_6half_tENS5_IJlSC_lEEESJ_SK_NS4_8TiledMMAINS4_8MMA_AtomIJNS4_4SM904GMMA26MMA_64x128x16_F32F16F16_SSILNSO_5MajorE0ELSQ_0ELNSO_7ScaleInE1ELSR_1EEEEEENS4_6LayoutINS5_IJNSA_ILi2EEESC_SC_EEENS5_IJSC_NSA_ILi0EEESX_EEEEENS5_IJNS4_10UnderscoreES10_S10_EEEEENS4_23SM90_TMA_LOAD_MULTICASTENS4_14ComposedLayoutINS4_7SwizzleILi3ELi4ELi3EEENS4_18smem_ptr_flag_bitsILi16EEENSU_INS5_IJNSA_ILi8EEESH_EEENS5_IJSH_SC_EEEEEEEvNS4_8identityES13_S1D_vS1E_EENS_8epilogue10collective6detail29Sm90TmaWarpSpecializedAdapterINS1H_15DefaultEpilogueISJ_SK_SK_NS1G_6thread17LinearCombinationISJ_Li1EffLNS1L_9ScaleType4KindE0ELNS_15FloatRoundStyleE2ESJ_EENS1_15EpilogueDefaultEEEEEvvEEEEvNT_6ParamsE --------------------------
	.section	.nv.constant0._ZN7cutlass13device_kernelINS_4gemm6kernel13GemmUniversalIN4cute5tupleIJiiiiEEENS1_10collective13CollectiveMmaINS1_34MainloopSm90TmaGmmaWarpSpecializedILi7ENS5_IJNS4_1CILi4EEESB_NSA_ILi1EEEEEENS1_35KernelTmaWarpSpecializedCooperativeEEENS5_IJNSA_ILi128EEESG_NSA_ILi64EEEEEENS_6half_tENS5_IJlSC_lEEESJ_SK_NS4_8TiledMMAINS4_8MMA_AtomIJNS4_4SM904GMMA26MMA_64x128x16_F32F16F16_SSILNSO_5MajorE0ELSQ_0ELNSO_7ScaleInE1ELSR_1EEEEEENS4_6LayoutINS5_IJNSA_ILi2EEESC_SC_EEENS5_IJSC_NSA_ILi0EEESX_EEEEENS5_IJNS4_10UnderscoreES10_S10_EEEEENS4_23SM90_TMA_LOAD_MULTICASTENS4_14ComposedLayoutINS4_7SwizzleILi3ELi4ELi3EEENS4_18smem_ptr_flag_bitsILi16EEENSU_INS5_IJNSA_ILi8EEESH_EEENS5_IJSH_SC_EEEEEEEvNS4_8identityES13_S1D_vS1E_EENS_8epilogue10collective6detail29Sm90TmaWarpSpecializedAdapterINS1H_15DefaultEpilogueISJ_SK_SK_NS1G_6thread17LinearCombinationISJ_Li1EffLNS1L_9ScaleType4KindE0ELNS_15FloatRoundStyleE2ESJ_EENS1_15EpilogueDefaultEEEEEvvEEEEvNT_6ParamsE,"a",@progbits
	.sectionflags	@""
	.align	4
.nv.constant0._ZN7cutlass13device_kernelINS_4gemm6kernel13GemmUniversalIN4cute5tupleIJiiiiEEENS1_10collective13CollectiveMmaINS1_34MainloopSm90TmaGmmaWarpSpecializedILi7ENS5_IJNS4_1CILi4EEESB_NSA_ILi1EEEEEENS1_35KernelTmaWarpSpecializedCooperativeEEENS5_IJNSA_ILi128EEESG_NSA_ILi64EEEEEENS_6half_tENS5_IJlSC_lEEESJ_SK_NS4_8TiledMMAINS4_8MMA_AtomIJNS4_4SM904GMMA26MMA_64x128x16_F32F16F16_SSILNSO_5MajorE0ELSQ_0ELNSO_7ScaleInE1ELSR_1EEEEEENS4_6LayoutINS5_IJNSA_ILi2EEESC_SC_EEENS5_IJSC_NSA_ILi0EEESX_EEEEENS5_IJNS4_10UnderscoreES10_S10_EEEEENS4_23SM90_TMA_LOAD_MULTICASTENS4_14ComposedLayoutINS4_7SwizzleILi3ELi4ELi3EEENS4_18smem_ptr_flag_bitsILi16EEENSU_INS5_IJNSA_ILi8EEESH_EEENS5_IJSH_SC_EEEEEEEvNS4_8identityES13_S1D_vS1E_EENS_8epilogue10collective6detail29Sm90TmaWarpSpecializedAdapterINS1H_15DefaultEpilogueISJ_SK_SK_NS1G_6thread17LinearCombinationISJ_Li1EffLNS1L_9ScaleType4KindE0ELNS_15FloatRoundStyleE2ESJ_EENS1_15EpilogueDefaultEEEEEvvEEEEvNT_6ParamsE:
	.zero		1664


//--------------------- SYMBOLS --------------------------

	.type		.nv.reservedSmem.offset0,@object
	.size		.nv.reservedSmem.offset0,0x4
	.type		__assertfail,@function
